//
// Generated by NVIDIA NVVM Compiler
//
// Compiler Build ID: CL-36424714
// Cuda compilation tools, release 13.0, V13.0.88
// Based on NVVM 20.0.0
//

.version 9.0
.target sm_100
.address_size 64

	// .globl	_Z4sortPiS_i
.extern .func  (.param .b32 func_retval0) vprintf
(
	.param .b64 vprintf_param_0,
	.param .b64 vprintf_param_1
)
;
.global .align 4 .b8 Ad[4100];
.global .align 4 .b8 Bd[4100];
.global .align 1 .b8 $str[3] = {9, 91};
.global .align 1 .b8 $str$1[5] = {37, 100, 44, 32};
.global .align 1 .b8 $str$2[3] = {93, 10};
.global .align 1 .b8 $str$3[11] = {37, 100, 32, 58, 32, 115, 105, 122, 101, 10};

.visible .entry _Z4sortPiS_i(
	.param .u64 .ptr .align 1 _Z4sortPiS_i_param_0,
	.param .u64 .ptr .align 1 _Z4sortPiS_i_param_1,
	.param .u32 _Z4sortPiS_i_param_2
)
{
	.local .align 8 .b8 	__local_depot0[16];
	.reg .b64 	%SP;
	.reg .b64 	%SPL;
	.reg .pred 	%p<58>;
	.reg .b32 	%r<290>;
	.reg .b32 	%f<4>;
	.reg .b64 	%rd<97>;

	mov.u64 	%SPL, __local_depot0;
	cvta.local.u64 	%SP, %SPL;
	ld.param.u64 	%rd16, [_Z4sortPiS_i_param_0];
	ld.param.u64 	%rd17, [_Z4sortPiS_i_param_1];
	ld.param.u32 	%r101, [_Z4sortPiS_i_param_2];
	cvta.to.global.u64 	%rd1, %rd16;
	cvta.to.global.u64 	%rd2, %rd17;
	add.u64 	%rd18, %SP, 8;
	add.u64 	%rd19, %SPL, 8;
	mov.u32 	%r103, %tid.x;
	mov.u32 	%r104, %ctaid.x;
	mov.u32 	%r105, %ntid.x;
	mad.lo.s32 	%r1, %r104, %r105, %r103;
	max.s32 	%r106, %r101, 2048;
	shr.u32 	%r274, %r106, 10;
	st.local.u32 	[%rd19], %r274;
	mov.u64 	%rd20, $str$3;
	cvta.global.u64 	%rd21, %rd20;
	{ // callseq 0, 0
	.param .b64 param0;
	st.param.b64 	[param0], %rd21;
	.param .b64 param1;
	st.param.b64 	[param1], %rd18;
	.param .b32 retval0;
	call.uni (retval0), 
	vprintf, 
	(
	param0, 
	param1
	);
	ld.param.b32 	%r107, [retval0];
	} // callseq 0
	mul.lo.s32 	%r3, %r274, %r1;
	mov.b32 	%r255, 0;
	cvt.s64.s32 	%rd23, %r3;
$L__BB0_1:
	sub.s32 	%r109, %r274, %r255;
	add.s32 	%r110, %r255, %r3;
	mul.wide.s32 	%rd22, %r110, 4;
	add.s64 	%rd3, %rd1, %rd22;
	and.b32  	%r5, %r109, 3;
	setp.eq.s32 	%p2, %r5, 0;
	mov.u32 	%r257, %r255;
	@%p2 bra 	$L__BB0_9;
	ld.global.u32 	%r256, [%rd3];
	add.s32 	%r257, %r255, 1;
	setp.eq.s32 	%p3, %r5, 1;
	@%p3 bra 	$L__BB0_9;
	cvt.u64.u32 	%rd24, %r255;
	add.s64 	%rd25, %rd24, %rd23;
	shl.b64 	%rd26, %rd25, 2;
	add.s64 	%rd4, %rd1, %rd26;
	ld.global.u32 	%r8, [%rd4+4];
	setp.le.s32 	%p4, %r256, %r8;
	@%p4 bra 	$L__BB0_5;
	st.global.u32 	[%rd3], %r8;
	st.global.u32 	[%rd4+4], %r256;
	mov.u32 	%r256, %r8;
$L__BB0_5:
	add.s32 	%r257, %r255, 2;
	setp.eq.s32 	%p5, %r5, 2;
	@%p5 bra 	$L__BB0_9;
	ld.global.u32 	%r11, [%rd4+8];
	setp.le.s32 	%p6, %r256, %r11;
	@%p6 bra 	$L__BB0_8;
	st.global.u32 	[%rd3], %r11;
	st.global.u32 	[%rd4+8], %r256;
$L__BB0_8:
	add.s32 	%r257, %r255, 3;
$L__BB0_9:
	sub.s32 	%r111, %r255, %r274;
	setp.gt.u32 	%p7, %r111, -4;
	@%p7 bra 	$L__BB0_19;
$L__BB0_10:
	ld.global.u32 	%r260, [%rd3];
	add.s32 	%r112, %r257, %r3;
	mul.wide.s32 	%rd27, %r112, 4;
	add.s64 	%rd5, %rd1, %rd27;
	ld.global.u32 	%r16, [%rd5];
	setp.le.s32 	%p8, %r260, %r16;
	@%p8 bra 	$L__BB0_12;
	st.global.u32 	[%rd3], %r16;
	st.global.u32 	[%rd5], %r260;
	ld.global.u32 	%r260, [%rd3];
$L__BB0_12:
	ld.global.u32 	%r19, [%rd5+4];
	setp.le.s32 	%p9, %r260, %r19;
	@%p9 bra 	$L__BB0_14;
	st.global.u32 	[%rd3], %r19;
	st.global.u32 	[%rd5+4], %r260;
	ld.global.u32 	%r260, [%rd3];
$L__BB0_14:
	ld.global.u32 	%r22, [%rd5+8];
	setp.le.s32 	%p10, %r260, %r22;
	@%p10 bra 	$L__BB0_16;
	st.global.u32 	[%rd3], %r22;
	st.global.u32 	[%rd5+8], %r260;
	ld.global.u32 	%r260, [%rd3];
$L__BB0_16:
	ld.global.u32 	%r25, [%rd5+12];
	setp.le.s32 	%p11, %r260, %r25;
	@%p11 bra 	$L__BB0_18;
	st.global.u32 	[%rd3], %r25;
	st.global.u32 	[%rd5+12], %r260;
$L__BB0_18:
	add.s32 	%r257, %r257, 4;
	setp.ne.s32 	%p12, %r257, %r274;
	@%p12 bra 	$L__BB0_10;
$L__BB0_19:
	add.s32 	%r255, %r255, 1;
	setp.ne.s32 	%p13, %r255, %r274;
	@%p13 bra 	$L__BB0_1;
	setp.ne.s32 	%p14, %r1, 1;
	@%p14 bra 	$L__BB0_35;
	mov.u64 	%rd28, $str;
	cvta.global.u64 	%rd29, %rd28;
	{ // callseq 1, 0
	.param .b64 param0;
	st.param.b64 	[param0], %rd29;
	.param .b64 param1;
	st.param.b64 	[param1], 0;
	.param .b32 retval0;
	call.uni (retval0), 
	vprintf, 
	(
	param0, 
	param1
	);
	ld.param.b32 	%r113, [retval0];
	} // callseq 1
	setp.lt.s32 	%p15, %r101, 1;
	@%p15 bra 	$L__BB0_34;
	and.b32  	%r28, %r101, 15;
	setp.lt.u32 	%p16, %r101, 16;
	mov.b32 	%r264, 0;
	@%p16 bra 	$L__BB0_25;
	mov.b32 	%r262, 0;
	add.u64 	%rd32, %SP, 0;
	mov.u64 	%rd34, $str$1;
	and.b32  	%r264, %r101, 2147483632;
$L__BB0_24:
	.pragma "nounroll";
	mul.wide.u32 	%rd30, %r262, 4;
	add.s64 	%rd31, %rd1, %rd30;
	ld.global.u32 	%r117, [%rd31];
	cvta.to.local.u64 	%rd33, %rd32;
	st.local.u32 	[%rd33], %r117;
	cvta.global.u64 	%rd35, %rd34;
	{ // callseq 2, 0
	.param .b64 param0;
	st.param.b64 	[param0], %rd35;
	.param .b64 param1;
	st.param.b64 	[param1], %rd32;
	.param .b32 retval0;
	call.uni (retval0), 
	vprintf, 
	(
	param0, 
	param1
	);
	ld.param.b32 	%r118, [retval0];
	} // callseq 2
	ld.global.u32 	%r120, [%rd31+4];
	st.local.u32 	[%rd33], %r120;
	{ // callseq 3, 0
	.param .b64 param0;
	st.param.b64 	[param0], %rd35;
	.param .b64 param1;
	st.param.b64 	[param1], %rd32;
	.param .b32 retval0;
	call.uni (retval0), 
	vprintf, 
	(
	param0, 
	param1
	);
	ld.param.b32 	%r121, [retval0];
	} // callseq 3
	ld.global.u32 	%r123, [%rd31+8];
	st.local.u32 	[%rd33], %r123;
	{ // callseq 4, 0
	.param .b64 param0;
	st.param.b64 	[param0], %rd35;
	.param .b64 param1;
	st.param.b64 	[param1], %rd32;
	.param .b32 retval0;
	call.uni (retval0), 
	vprintf, 
	(
	param0, 
	param1
	);
	ld.param.b32 	%r124, [retval0];
	} // callseq 4
	ld.global.u32 	%r126, [%rd31+12];
	st.local.u32 	[%rd33], %r126;
	{ // callseq 5, 0
	.param .b64 param0;
	st.param.b64 	[param0], %rd35;
	.param .b64 param1;
	st.param.b64 	[param1], %rd32;
	.param .b32 retval0;
	call.uni (retval0), 
	vprintf, 
	(
	param0, 
	param1
	);
	ld.param.b32 	%r127, [retval0];
	} // callseq 5
	ld.global.u32 	%r129, [%rd31+16];
	st.local.u32 	[%rd33], %r129;
	{ // callseq 6, 0
	.param .b64 param0;
	st.param.b64 	[param0], %rd35;
	.param .b64 param1;
	st.param.b64 	[param1], %rd32;
	.param .b32 retval0;
	call.uni (retval0), 
	vprintf, 
	(
	param0, 
	param1
	);
	ld.param.b32 	%r130, [retval0];
	} // callseq 6
	ld.global.u32 	%r132, [%rd31+20];
	st.local.u32 	[%rd33], %r132;
	{ // callseq 7, 0
	.param .b64 param0;
	st.param.b64 	[param0], %rd35;
	.param .b64 param1;
	st.param.b64 	[param1], %rd32;
	.param .b32 retval0;
	call.uni (retval0), 
	vprintf, 
	(
	param0, 
	param1
	);
	ld.param.b32 	%r133, [retval0];
	} // callseq 7
	ld.global.u32 	%r135, [%rd31+24];
	st.local.u32 	[%rd33], %r135;
	{ // callseq 8, 0
	.param .b64 param0;
	st.param.b64 	[param0], %rd35;
	.param .b64 param1;
	st.param.b64 	[param1], %rd32;
	.param .b32 retval0;
	call.uni (retval0), 
	vprintf, 
	(
	param0, 
	param1
	);
	ld.param.b32 	%r136, [retval0];
	} // callseq 8
	ld.global.u32 	%r138, [%rd31+28];
	st.local.u32 	[%rd33], %r138;
	{ // callseq 9, 0
	.param .b64 param0;
	st.param.b64 	[param0], %rd35;
	.param .b64 param1;
	st.param.b64 	[param1], %rd32;
	.param .b32 retval0;
	call.uni (retval0), 
	vprintf, 
	(
	param0, 
	param1
	);
	ld.param.b32 	%r139, [retval0];
	} // callseq 9
	ld.global.u32 	%r141, [%rd31+32];
	st.local.u32 	[%rd33], %r141;
	{ // callseq 10, 0
	.param .b64 param0;
	st.param.b64 	[param0], %rd35;
	.param .b64 param1;
	st.param.b64 	[param1], %rd32;
	.param .b32 retval0;
	call.uni (retval0), 
	vprintf, 
	(
	param0, 
	param1
	);
	ld.param.b32 	%r142, [retval0];
	} // callseq 10
	ld.global.u32 	%r144, [%rd31+36];
	st.local.u32 	[%rd33], %r144;
	{ // callseq 11, 0
	.param .b64 param0;
	st.param.b64 	[param0], %rd35;
	.param .b64 param1;
	st.param.b64 	[param1], %rd32;
	.param .b32 retval0;
	call.uni (retval0), 
	vprintf, 
	(
	param0, 
	param1
	);
	ld.param.b32 	%r145, [retval0];
	} // callseq 11
	ld.global.u32 	%r147, [%rd31+40];
	st.local.u32 	[%rd33], %r147;
	{ // callseq 12, 0
	.param .b64 param0;
	st.param.b64 	[param0], %rd35;
	.param .b64 param1;
	st.param.b64 	[param1], %rd32;
	.param .b32 retval0;
	call.uni (retval0), 
	vprintf, 
	(
	param0, 
	param1
	);
	ld.param.b32 	%r148, [retval0];
	} // callseq 12
	ld.global.u32 	%r150, [%rd31+44];
	st.local.u32 	[%rd33], %r150;
	{ // callseq 13, 0
	.param .b64 param0;
	st.param.b64 	[param0], %rd35;
	.param .b64 param1;
	st.param.b64 	[param1], %rd32;
	.param .b32 retval0;
	call.uni (retval0), 
	vprintf, 
	(
	param0, 
	param1
	);
	ld.param.b32 	%r151, [retval0];
	} // callseq 13
	ld.global.u32 	%r153, [%rd31+48];
	st.local.u32 	[%rd33], %r153;
	{ // callseq 14, 0
	.param .b64 param0;
	st.param.b64 	[param0], %rd35;
	.param .b64 param1;
	st.param.b64 	[param1], %rd32;
	.param .b32 retval0;
	call.uni (retval0), 
	vprintf, 
	(
	param0, 
	param1
	);
	ld.param.b32 	%r154, [retval0];
	} // callseq 14
	ld.global.u32 	%r156, [%rd31+52];
	st.local.u32 	[%rd33], %r156;
	{ // callseq 15, 0
	.param .b64 param0;
	st.param.b64 	[param0], %rd35;
	.param .b64 param1;
	st.param.b64 	[param1], %rd32;
	.param .b32 retval0;
	call.uni (retval0), 
	vprintf, 
	(
	param0, 
	param1
	);
	ld.param.b32 	%r157, [retval0];
	} // callseq 15
	ld.global.u32 	%r159, [%rd31+56];
	st.local.u32 	[%rd33], %r159;
	{ // callseq 16, 0
	.param .b64 param0;
	st.param.b64 	[param0], %rd35;
	.param .b64 param1;
	st.param.b64 	[param1], %rd32;
	.param .b32 retval0;
	call.uni (retval0), 
	vprintf, 
	(
	param0, 
	param1
	);
	ld.param.b32 	%r160, [retval0];
	} // callseq 16
	ld.global.u32 	%r162, [%rd31+60];
	st.local.u32 	[%rd33], %r162;
	{ // callseq 17, 0
	.param .b64 param0;
	st.param.b64 	[param0], %rd35;
	.param .b64 param1;
	st.param.b64 	[param1], %rd32;
	.param .b32 retval0;
	call.uni (retval0), 
	vprintf, 
	(
	param0, 
	param1
	);
	ld.param.b32 	%r163, [retval0];
	} // callseq 17
	add.s32 	%r262, %r262, 16;
	setp.ne.s32 	%p17, %r262, %r264;
	@%p17 bra 	$L__BB0_24;
$L__BB0_25:
	setp.eq.s32 	%p18, %r28, 0;
	@%p18 bra 	$L__BB0_34;
	add.u64 	%rd36, %SP, 0;
	add.u64 	%rd6, %SPL, 0;
	and.b32  	%r33, %r101, 7;
	setp.lt.u32 	%p19, %r28, 8;
	@%p19 bra 	$L__BB0_28;
	mul.wide.u32 	%rd37, %r264, 4;
	add.s64 	%rd38, %rd1, %rd37;
	ld.global.u32 	%r165, [%rd38];
	st.local.u32 	[%rd6], %r165;
	mov.u64 	%rd39, $str$1;
	cvta.global.u64 	%rd40, %rd39;
	{ // callseq 18, 0
	.param .b64 param0;
	st.param.b64 	[param0], %rd40;
	.param .b64 param1;
	st.param.b64 	[param1], %rd36;
	.param .b32 retval0;
	call.uni (retval0), 
	vprintf, 
	(
	param0, 
	param1
	);
	ld.param.b32 	%r166, [retval0];
	} // callseq 18
	ld.global.u32 	%r168, [%rd38+4];
	st.local.u32 	[%rd6], %r168;
	{ // callseq 19, 0
	.param .b64 param0;
	st.param.b64 	[param0], %rd40;
	.param .b64 param1;
	st.param.b64 	[param1], %rd36;
	.param .b32 retval0;
	call.uni (retval0), 
	vprintf, 
	(
	param0, 
	param1
	);
	ld.param.b32 	%r169, [retval0];
	} // callseq 19
	ld.global.u32 	%r171, [%rd38+8];
	st.local.u32 	[%rd6], %r171;
	{ // callseq 20, 0
	.param .b64 param0;
	st.param.b64 	[param0], %rd40;
	.param .b64 param1;
	st.param.b64 	[param1], %rd36;
	.param .b32 retval0;
	call.uni (retval0), 
	vprintf, 
	(
	param0, 
	param1
	);
	ld.param.b32 	%r172, [retval0];
	} // callseq 20
	ld.global.u32 	%r174, [%rd38+12];
	st.local.u32 	[%rd6], %r174;
	{ // callseq 21, 0
	.param .b64 param0;
	st.param.b64 	[param0], %rd40;
	.param .b64 param1;
	st.param.b64 	[param1], %rd36;
	.param .b32 retval0;
	call.uni (retval0), 
	vprintf, 
	(
	param0, 
	param1
	);
	ld.param.b32 	%r175, [retval0];
	} // callseq 21
	ld.global.u32 	%r177, [%rd38+16];
	st.local.u32 	[%rd6], %r177;
	{ // callseq 22, 0
	.param .b64 param0;
	st.param.b64 	[param0], %rd40;
	.param .b64 param1;
	st.param.b64 	[param1], %rd36;
	.param .b32 retval0;
	call.uni (retval0), 
	vprintf, 
	(
	param0, 
	param1
	);
	ld.param.b32 	%r178, [retval0];
	} // callseq 22
	ld.global.u32 	%r180, [%rd38+20];
	st.local.u32 	[%rd6], %r180;
	{ // callseq 23, 0
	.param .b64 param0;
	st.param.b64 	[param0], %rd40;
	.param .b64 param1;
	st.param.b64 	[param1], %rd36;
	.param .b32 retval0;
	call.uni (retval0), 
	vprintf, 
	(
	param0, 
	param1
	);
	ld.param.b32 	%r181, [retval0];
	} // callseq 23
	ld.global.u32 	%r183, [%rd38+24];
	st.local.u32 	[%rd6], %r183;
	{ // callseq 24, 0
	.param .b64 param0;
	st.param.b64 	[param0], %rd40;
	.param .b64 param1;
	st.param.b64 	[param1], %rd36;
	.param .b32 retval0;
	call.uni (retval0), 
	vprintf, 
	(
	param0, 
	param1
	);
	ld.param.b32 	%r184, [retval0];
	} // callseq 24
	ld.global.u32 	%r186, [%rd38+28];
	st.local.u32 	[%rd6], %r186;
	{ // callseq 25, 0
	.param .b64 param0;
	st.param.b64 	[param0], %rd40;
	.param .b64 param1;
	st.param.b64 	[param1], %rd36;
	.param .b32 retval0;
	call.uni (retval0), 
	vprintf, 
	(
	param0, 
	param1
	);
	ld.param.b32 	%r187, [retval0];
	} // callseq 25
	add.s32 	%r264, %r264, 8;
$L__BB0_28:
	setp.eq.s32 	%p20, %r33, 0;
	@%p20 bra 	$L__BB0_34;
	and.b32  	%r36, %r101, 3;
	setp.lt.u32 	%p21, %r33, 4;
	@%p21 bra 	$L__BB0_31;
	mul.wide.u32 	%rd42, %r264, 4;
	add.s64 	%rd43, %rd1, %rd42;
	ld.global.u32 	%r189, [%rd43];
	st.local.u32 	[%rd6], %r189;
	mov.u64 	%rd44, $str$1;
	cvta.global.u64 	%rd45, %rd44;
	{ // callseq 26, 0
	.param .b64 param0;
	st.param.b64 	[param0], %rd45;
	.param .b64 param1;
	st.param.b64 	[param1], %rd36;
	.param .b32 retval0;
	call.uni (retval0), 
	vprintf, 
	(
	param0, 
	param1
	);
	ld.param.b32 	%r190, [retval0];
	} // callseq 26
	ld.global.u32 	%r192, [%rd43+4];
	st.local.u32 	[%rd6], %r192;
	{ // callseq 27, 0
	.param .b64 param0;
	st.param.b64 	[param0], %rd45;
	.param .b64 param1;
	st.param.b64 	[param1], %rd36;
	.param .b32 retval0;
	call.uni (retval0), 
	vprintf, 
	(
	param0, 
	param1
	);
	ld.param.b32 	%r193, [retval0];
	} // callseq 27
	ld.global.u32 	%r195, [%rd43+8];
	st.local.u32 	[%rd6], %r195;
	{ // callseq 28, 0
	.param .b64 param0;
	st.param.b64 	[param0], %rd45;
	.param .b64 param1;
	st.param.b64 	[param1], %rd36;
	.param .b32 retval0;
	call.uni (retval0), 
	vprintf, 
	(
	param0, 
	param1
	);
	ld.param.b32 	%r196, [retval0];
	} // callseq 28
	ld.global.u32 	%r198, [%rd43+12];
	st.local.u32 	[%rd6], %r198;
	{ // callseq 29, 0
	.param .b64 param0;
	st.param.b64 	[param0], %rd45;
	.param .b64 param1;
	st.param.b64 	[param1], %rd36;
	.param .b32 retval0;
	call.uni (retval0), 
	vprintf, 
	(
	param0, 
	param1
	);
	ld.param.b32 	%r199, [retval0];
	} // callseq 29
	add.s32 	%r264, %r264, 4;
$L__BB0_31:
	setp.eq.s32 	%p22, %r36, 0;
	@%p22 bra 	$L__BB0_34;
	mov.b32 	%r267, 0;
	mov.u64 	%rd49, $str$1;
$L__BB0_33:
	.pragma "nounroll";
	mul.wide.u32 	%rd47, %r264, 4;
	add.s64 	%rd48, %rd1, %rd47;
	ld.global.u32 	%r202, [%rd48];
	st.local.u32 	[%rd6], %r202;
	cvta.global.u64 	%rd50, %rd49;
	{ // callseq 30, 0
	.param .b64 param0;
	st.param.b64 	[param0], %rd50;
	.param .b64 param1;
	st.param.b64 	[param1], %rd36;
	.param .b32 retval0;
	call.uni (retval0), 
	vprintf, 
	(
	param0, 
	param1
	);
	ld.param.b32 	%r203, [retval0];
	} // callseq 30
	add.s32 	%r264, %r264, 1;
	add.s32 	%r267, %r267, 1;
	setp.ne.s32 	%p23, %r267, %r36;
	@%p23 bra 	$L__BB0_33;
$L__BB0_34:
	mov.u64 	%rd52, $str$2;
	cvta.global.u64 	%rd53, %rd52;
	{ // callseq 31, 0
	.param .b64 param0;
	st.param.b64 	[param0], %rd53;
	.param .b64 param1;
	st.param.b64 	[param1], 0;
	.param .b32 retval0;
	call.uni (retval0), 
	vprintf, 
	(
	param0, 
	param1
	);
	ld.param.b32 	%r205, [retval0];
	} // callseq 31
$L__BB0_35:
	add.s32 	%r208, %r274, -1;
	and.b32  	%r43, %r274, 3;
	setp.lt.u32 	%p24, %r208, 3;
	mov.b32 	%r270, 0;
	@%p24 bra 	$L__BB0_38;
	and.b32  	%r270, %r274, 2097148;
	mov.b32 	%r268, 0;
$L__BB0_37:
	add.s32 	%r210, %r268, %r3;
	mul.wide.s32 	%rd54, %r210, 4;
	add.s64 	%rd55, %rd1, %rd54;
	ld.global.u32 	%r211, [%rd55];
	add.s64 	%rd56, %rd2, %rd54;
	st.global.u32 	[%rd56], %r211;
	ld.global.u32 	%r212, [%rd55+4];
	st.global.u32 	[%rd56+4], %r212;
	ld.global.u32 	%r213, [%rd55+8];
	st.global.u32 	[%rd56+8], %r213;
	ld.global.u32 	%r214, [%rd55+12];
	st.global.u32 	[%rd56+12], %r214;
	add.s32 	%r268, %r268, 4;
	setp.ne.s32 	%p25, %r268, %r270;
	@%p25 bra 	$L__BB0_37;
$L__BB0_38:
	setp.eq.s32 	%p26, %r43, 0;
	@%p26 bra 	$L__BB0_41;
	mov.b32 	%r271, 0;
$L__BB0_40:
	.pragma "nounroll";
	add.s32 	%r216, %r270, %r3;
	mul.wide.s32 	%rd57, %r216, 4;
	add.s64 	%rd58, %rd1, %rd57;
	ld.global.u32 	%r217, [%rd58];
	add.s64 	%rd59, %rd2, %rd57;
	st.global.u32 	[%rd59], %r217;
	add.s32 	%r270, %r270, 1;
	add.s32 	%r271, %r271, 1;
	setp.ne.s32 	%p27, %r271, %r43;
	@%p27 bra 	$L__BB0_40;
$L__BB0_41:
	shl.b32 	%r272, %r274, 1;
	setp.gt.s32 	%p28, %r272, %r101;
	@%p28 bra 	$L__BB0_75;
	shr.s32 	%r219, %r1, 31;
	shr.u32 	%r220, %r219, 23;
	add.s32 	%r221, %r1, %r220;
	and.b32  	%r222, %r221, -512;
	sub.s32 	%r275, %r1, %r222;
	mov.b32 	%r273, 2;
$L__BB0_43:
	mov.u32 	%r56, %r274;
	mov.u32 	%r274, %r272;
	mul.lo.s32 	%r58, %r274, %r275;
	cvt.s64.s32 	%rd7, %r58;
	mul.wide.s32 	%rd60, %r58, 4;
	add.s64 	%rd8, %rd2, %rd60;
	add.s32 	%r223, %r273, -1;
	and.b32  	%r59, %r223, %r1;
	add.s32 	%r60, %r59, 1;
	setp.gt.s32 	%p29, %r60, %r273;
	@%p29 bra 	$L__BB0_68;
	mul.wide.s32 	%rd61, %r59, 4;
	mov.u64 	%rd62, Ad;
	add.s64 	%rd9, %rd62, %rd61;
	mov.b32 	%r224, 0;
	st.global.u32 	[%rd9], %r224;
	mov.u64 	%rd63, Bd;
	add.s64 	%rd10, %rd63, %rd61;
	st.global.u32 	[%rd10], %r224;
	setp.ne.s32 	%p30, %r59, 0;
	@%p30 bra 	$L__BB0_46;
	mul.wide.s32 	%rd64, %r273, 4;
	add.s64 	%rd66, %rd62, %rd64;
	st.global.u32 	[%rd66], %r56;
	add.s64 	%rd68, %rd63, %rd64;
	st.global.u32 	[%rd68], %r56;
$L__BB0_46:
	mul.wide.s32 	%rd69, %r56, 4;
	add.s64 	%rd11, %rd8, %rd69;
	mul.lo.s32 	%r225, %r60, %r274;
	div.s32 	%r61, %r225, %r273;
	setp.eq.s32 	%p31, %r60, %r273;
	@%p31 bra 	$L__BB0_55;
	setp.gt.s32 	%p32, %r61, %r56;
	add.s32 	%r226, %r56, -1;
	sub.s32 	%r227, %r61, %r226;
	selp.b32 	%r281, %r227, 0, %p32;
	selp.b32 	%r279, %r226, %r61, %p32;
	mov.u32 	%r280, %r281;
$L__BB0_48:
	sub.s32 	%r228, %r279, %r281;
	cvt.rn.f32.s32 	%f1, %r228;
	mul.f32 	%f2, %f1, 0f3F000000;
	cvt.rmi.f32.f32 	%f3, %f2;
	cvt.rzi.s32.f32 	%r229, %f3;
	sub.s32 	%r67, %r279, %r229;
	add.s32 	%r68, %r229, %r280;
	setp.eq.s32 	%p33, %r68, 0;
	setp.ge.s32 	%p34, %r67, %r56;
	or.pred  	%p35, %p33, %p34;
	mul.wide.s32 	%rd70, %r68, 4;
	add.s64 	%rd12, %rd11, %rd70;
	@%p35 bra 	$L__BB0_50;
	mul.wide.s32 	%rd71, %r67, 4;
	add.s64 	%rd72, %rd8, %rd71;
	ld.global.u32 	%r231, [%rd72];
	ld.global.u32 	%r232, [%rd12+-4];
	setp.le.s32 	%p36, %r231, %r232;
	@%p36 bra 	$L__BB0_53;
$L__BB0_50:
	mul.wide.s32 	%rd73, %r67, 4;
	add.s64 	%rd74, %rd8, %rd73;
	ld.global.u32 	%r233, [%rd74+-4];
	ld.global.u32 	%r234, [%rd12];
	setp.gt.s32 	%p38, %r233, %r234;
	@%p38 bra 	$L__BB0_52;
	st.global.u32 	[%rd9+4], %r67;
	st.global.u32 	[%rd10+4], %r68;
	mov.pred 	%p57, 0;
	bra.uni 	$L__BB0_54;
$L__BB0_52:
	add.s32 	%r279, %r67, -1;
	add.s32 	%r280, %r68, 1;
	mov.pred 	%p57, -1;
	bra.uni 	$L__BB0_54;
$L__BB0_53:
	add.s32 	%r281, %r67, 1;
	mov.pred 	%p57, -1;
$L__BB0_54:
	@%p57 bra 	$L__BB0_48;
$L__BB0_55:
	bar.sync 	0;
	setp.lt.s32 	%p41, %r273, 1;
	@%p41 bra 	$L__BB0_68;
	mul.wide.s32 	%rd75, %r58, 4;
	add.s64 	%rd13, %rd1, %rd75;
	mov.b32 	%r282, 1;
$L__BB0_57:
	mul.wide.u32 	%rd76, %r282, 4;
	mov.u64 	%rd77, Ad;
	add.s64 	%rd78, %rd77, %rd76;
	ld.global.u32 	%r286, [%rd78+-4];
	ld.global.u32 	%r77, [%rd78];
	mov.u64 	%rd79, Bd;
	add.s64 	%rd80, %rd79, %rd76;
	ld.global.u32 	%r287, [%rd80+-4];
	ld.global.u32 	%r237, [%rd80];
	setp.ge.s32 	%p42, %r286, %r77;
	setp.ge.s32 	%p43, %r287, %r237;
	and.pred  	%p44, %p42, %p43;
	@%p44 bra 	$L__BB0_67;
	add.s32 	%r283, %r287, %r286;
$L__BB0_59:
	mul.wide.s32 	%rd81, %r283, 4;
	add.s64 	%rd14, %rd13, %rd81;
	setp.ne.s32 	%p45, %r286, %r77;
	@%p45 bra 	$L__BB0_61;
	mul.wide.s32 	%rd88, %r287, 4;
	add.s64 	%rd89, %rd11, %rd88;
	ld.global.u32 	%r239, [%rd89];
	st.global.u32 	[%rd14], %r239;
	add.s32 	%r287, %r287, 1;
	mov.u32 	%r286, %r77;
	bra.uni 	$L__BB0_66;
$L__BB0_61:
	setp.ne.s32 	%p46, %r287, %r237;
	@%p46 bra 	$L__BB0_63;
	mul.wide.s32 	%rd86, %r286, 4;
	add.s64 	%rd87, %rd8, %rd86;
	ld.global.u32 	%r238, [%rd87];
	st.global.u32 	[%rd14], %r238;
	add.s32 	%r286, %r286, 1;
	mov.u32 	%r287, %r237;
	bra.uni 	$L__BB0_66;
$L__BB0_63:
	mul.wide.s32 	%rd82, %r286, 4;
	add.s64 	%rd83, %rd8, %rd82;
	ld.global.u32 	%r86, [%rd83];
	mul.wide.s32 	%rd84, %r287, 4;
	add.s64 	%rd85, %rd11, %rd84;
	ld.global.u32 	%r87, [%rd85];
	setp.le.s32 	%p47, %r86, %r87;
	@%p47 bra 	$L__BB0_65;
	st.global.u32 	[%rd14], %r87;
	add.s32 	%r287, %r287, 1;
	bra.uni 	$L__BB0_66;
$L__BB0_65:
	st.global.u32 	[%rd14], %r86;
	add.s32 	%r286, %r286, 1;
$L__BB0_66:
	setp.lt.s32 	%p48, %r286, %r77;
	setp.lt.s32 	%p49, %r287, %r237;
	add.s32 	%r283, %r283, 1;
	or.pred  	%p50, %p48, %p49;
	@%p50 bra 	$L__BB0_59;
$L__BB0_67:
	add.s32 	%r93, %r282, 1;
	setp.ne.s32 	%p51, %r282, %r273;
	mov.u32 	%r282, %r93;
	@%p51 bra 	$L__BB0_57;
$L__BB0_68:
	setp.lt.s32 	%p52, %r274, 1;
	@%p52 bra 	$L__BB0_74;
	shl.b64 	%rd90, %rd7, 2;
	add.s64 	%rd15, %rd1, %rd90;
	setp.lt.u32 	%p53, %r274, 4;
	mov.b32 	%r289, 0;
	@%p53 bra 	$L__BB0_72;
	and.b32  	%r289, %r274, 2147483644;
	mov.b32 	%r288, 0;
$L__BB0_71:
	mul.wide.u32 	%rd91, %r288, 4;
	add.s64 	%rd92, %rd15, %rd91;
	ld.global.u32 	%r242, [%rd92];
	add.s64 	%rd93, %rd8, %rd91;
	st.global.u32 	[%rd93], %r242;
	ld.global.u32 	%r243, [%rd92+4];
	st.global.u32 	[%rd93+4], %r243;
	ld.global.u32 	%r244, [%rd92+8];
	st.global.u32 	[%rd93+8], %r244;
	ld.global.u32 	%r245, [%rd92+12];
	st.global.u32 	[%rd93+12], %r245;
	add.s32 	%r288, %r288, 4;
	setp.ne.s32 	%p54, %r288, %r289;
	@%p54 bra 	$L__BB0_71;
$L__BB0_72:
	and.b32  	%r246, %r274, 2;
	setp.eq.s32 	%p55, %r246, 0;
	@%p55 bra 	$L__BB0_74;
	mul.wide.u32 	%rd94, %r289, 4;
	add.s64 	%rd95, %rd15, %rd94;
	ld.global.u32 	%r247, [%rd95];
	add.s64 	%rd96, %rd8, %rd94;
	st.global.u32 	[%rd96], %r247;
	ld.global.u32 	%r248, [%rd95+4];
	st.global.u32 	[%rd96+4], %r248;
$L__BB0_74:
	shl.b32 	%r273, %r273, 1;
	add.s32 	%r249, %r273, -1;
	not.b32 	%r250, %r273;
	and.b32  	%r251, %r250, %r249;
	popc.b32 	%r252, %r251;
	mov.b32 	%r253, 1024;
	shr.u32 	%r254, %r253, %r252;
	rem.s32 	%r275, %r275, %r254;
	shl.b32 	%r272, %r274, 1;
	setp.le.s32 	%p56, %r272, %r101;
	@%p56 bra 	$L__BB0_43;
$L__BB0_75:
	ret;

}


// ===== COMPILED SASS (sm_100) =====

	.target	sm_100

	.elftype	@"ET_EXEC"


//--------------------- .note.nv.tkinfo           --------------------------
	.section	.note.nv.tkinfo,"",@"SHT_NOTE"
	.sectionflags	@"SHF_NOTE_NV_TKINFO"
	.tkinfo
        /*0018*/ 	.word	0x00000002
        /*0030*/ 	.string	""
        /*0030*/ 	.string	"ptxas"
        /*0030*/ 	.string	"Cuda compilation tools, release 13.0, V13.0.88"
        /*0030*/ 	.string	"Build cuda_13.0.r13.0/compiler.36424714_0"
        /*0030*/ 	.string	"-arch sm_100 -m 64 "



//--------------------- .note.nv.cuinfo           --------------------------
	.section	.note.nv.cuinfo,"",@"SHT_NOTE"
	.sectionflags	@"SHF_NOTE_NV_CUINFO"
        /*0018*/ 	.short	0x0002
        /*001a*/ 	.short	0x0064
        /*001c*/ 	.short	0x0082
	.zero		2


//--------------------- .nv.info                  --------------------------
	.section	.nv.info,"",@"SHT_CUDA_INFO"
	.align	4


	//----- nvinfo : EIATTR_REGCOUNT
	.align		4
        /*0000*/ 	.byte	0x04, 0x2f
        /*0002*/ 	.short	(.L_7 - .L_6)
	.align		4
.L_6:
        /*0004*/ 	.word	index@(_Z4sortPiS_i)
        /*0008*/ 	.word	0x00000020


	//----- nvinfo : EIATTR_FRAME_SIZE
	.align		4
.L_7:
        /*000c*/ 	.byte	0x04, 0x11
        /*000e*/ 	.short	(.L_9 - .L_8)
	.align		4
.L_8:
        /*0010*/ 	.word	index@(_Z4sortPiS_i)
        /*0014*/ 	.word	0x00000010


	//----- nvinfo : EIATTR_MIN_STACK_SIZE
	.align		4
.L_9:
        /*0018*/ 	.byte	0x04, 0x12
        /*001a*/ 	.short	(.L_11 - .L_10)
	.align		4
.L_10:
        /*001c*/ 	.word	index@(_Z4sortPiS_i)
        /*0020*/ 	.word	0x00000010
.L_11:


//--------------------- .nv.compat                --------------------------
	.section	.nv.compat,"",@"SHT_CUDA_COMPAT_INFO"
	.align	4
        /*0000*/ 	.byte	0x02, 0x09, 0x00, 0x00, 0x02, 0x02, 0x01, 0x00, 0x02, 0x05, 0x05, 0x00, 0x03, 0x07, 0x01, 0x01
        /*0010*/ 	.byte	0x02, 0x03, 0x00, 0x00, 0x02, 0x06, 0x01, 0x00, 0x04, 0x0b, 0x08, 0x00, 0x09, 0x00, 0x00, 0x00
        /*0020*/ 	.byte	0x00, 0x00, 0x00, 0x00


//--------------------- .nv.info._Z4sortPiS_i     --------------------------
	.section	.nv.info._Z4sortPiS_i,"",@"SHT_CUDA_INFO"
	.sectionflags	@""
	.align	4


	//----- nvinfo : EIATTR_CUDA_API_VERSION
	.align		4
        /*0000*/ 	.byte	0x04, 0x37
        /*0002*/ 	.short	(.L_13 - .L_12)
.L_12:
        /*0004*/ 	.word	0x00000082


	//----- nvinfo : EIATTR_KPARAM_INFO
	.align		4
.L_13:
        /*0008*/ 	.byte	0x04, 0x17
        /*000a*/ 	.short	(.L_15 - .L_14)
.L_14:
        /*000c*/ 	.word	0x00000000
        /*0010*/ 	.short	0x0002
        /*0012*/ 	.short	0x0010
        /*0014*/ 	.byte	0x00, 0xf0, 0x11, 0x00


	//----- nvinfo : EIATTR_KPARAM_INFO
	.align		4
.L_15:
        /*0018*/ 	.byte	0x04, 0x17
        /*001a*/ 	.short	(.L_17 - .L_16)
.L_16:
        /*001c*/ 	.word	0x00000000
        /*0020*/ 	.short	0x0001
        /*0022*/ 	.short	0x0008
        /*0024*/ 	.byte	0x00, 0xf5, 0x21, 0x00


	//----- nvinfo : EIATTR_KPARAM_INFO
	.align		4
.L_17:
        /*0028*/ 	.byte	0x04, 0x17
        /*002a*/ 	.short	(.L_19 - .L_18)
.L_18:
        /*002c*/ 	.word	0x00000000
        /*0030*/ 	.short	0x0000
        /*0032*/ 	.short	0x0000
        /*0034*/ 	.byte	0x00, 0xf5, 0x21, 0x00


	//----- nvinfo : EIATTR_SPARSE_MMA_MASK
	.align		4
.L_19:
        /*0038*/ 	.byte	0x03, 0x50
        /*003a*/ 	.short	0x0000


	//----- nvinfo : EIATTR_MAXREG_COUNT
	.align		4
        /*003c*/ 	.byte	0x03, 0x1b
        /*003e*/ 	.short	0x00ff


	//----- nvinfo : EIATTR_NUM_BARRIERS
	.align		4
        /*0040*/ 	.byte	0x02, 0x4c
        /*0042*/ 	.byte	0x01
	.zero		1


	//----- nvinfo : EIATTR_EXTERNS
	.align		4
        /*0044*/ 	.byte	0x04, 0x0f
        /*0046*/ 	.short	(.L_21 - .L_20)


	//   ....[0]....
	.align		4
.L_20:
        /*0048*/ 	.word	index@(vprintf)


	//----- nvinfo : EIATTR_MERCURY_ISA_VERSION
	.align		4
.L_21:
        /*004c*/ 	.byte	0x03, 0x5f
        /*004e*/ 	.short	0x0101


	//----- nvinfo : EIATTR_VRC_CTA_INIT_COUNT
	.align		4
        /*0050*/ 	.byte	0x02, 0x4a
	.zero		1
	.zero		1


	//----- nvinfo : EIATTR_SYSCALL_OFFSETS
	.align		4
        /*0054*/ 	.byte	0x04, 0x46
        /*0056*/ 	.short	(.L_23 - .L_22)


	//   ....[0]....
.L_22:
        /*0058*/ 	.word	0x00000170


	//   ....[1]....
        /*005c*/ 	.word	0x00000680


	//   ....[2]....
        /*0060*/ 	.word	0x00000840


	//   ....[3]....
        /*0064*/ 	.word	0x000008f0


	//   ....[4]....
        /*0068*/ 	.word	0x00000990


	//   ....[5]....
        /*006c*/ 	.word	0x00000a30


	//   ....[6]....
        /*0070*/ 	.word	0x00000ad0


	//   ....[7]....
        /*0074*/ 	.word	0x00000b70


	//   ....[8]....
        /*0078*/ 	.word	0x00000c10


	//   ....[9]....
        /*007c*/ 	.word	0x00000cb0


	//   ....[10]....
        /*0080*/ 	.word	0x00000d50


	//   ....[11]....
        /*0084*/ 	.word	0x00000df0


	//   ....[12]....
        /*0088*/ 	.word	0x00000e90


	//   ....[13]....
        /*008c*/ 	.word	0x00000f30


	//   ....[14]....
        /*0090*/ 	.word	0x00000fd0


	//   ....[15]....
        /*0094*/ 	.word	0x00001070


	//   ....[16]....
        /*0098*/ 	.word	0x00001110


	//   ....[17]....
        /*009c*/ 	.word	0x000011b0


	//   ....[18]....
        /*00a0*/ 	.word	0x00001340


	//   ....[19]....
        /*00a4*/ 	.word	0x000013e0


	//   ....[20]....
        /*00a8*/ 	.word	0x00001480


	//   ....[21]....
        /*00ac*/ 	.word	0x00001520


	//   ....[22]....
        /*00b0*/ 	.word	0x000015c0


	//   ....[23]....
        /*00b4*/ 	.word	0x00001660


	//   ....[24]....
        /*00b8*/ 	.word	0x00001700


	//   ....[25]....
        /*00bc*/ 	.word	0x000017a0


	//   ....[26]....
        /*00c0*/ 	.word	0x000018e0


	//   ....[27]....
        /*00c4*/ 	.word	0x00001980


	//   ....[28]....
        /*00c8*/ 	.word	0x00001a20


	//   ....[29]....
        /*00cc*/ 	.word	0x00001ac0


	//   ....[30]....
        /*00d0*/ 	.word	0x00001c00


	//   ....[31]....
        /*00d4*/ 	.word	0x00001cc0


	//----- nvinfo : EIATTR_EXIT_INSTR_OFFSETS
	.align		4
.L_23:
        /*00d8*/ 	.byte	0x04, 0x1c
        /*00da*/ 	.short	(.L_25 - .L_24)


	//   ....[0]....
.L_24:
        /*00dc*/ 	.word	0x00001fa0


	//   ....[1]....
        /*00e0*/ 	.word	0x00002d90


	//----- nvinfo : EIATTR_CRS_STACK_SIZE
	.align		4
.L_25:
        /*00e4*/ 	.byte	0x04, 0x1e
        /*00e6*/ 	.short	(.L_27 - .L_26)
.L_26:
        /*00e8*/ 	.word	0x00000000


	//----- nvinfo : EIATTR_CBANK_PARAM_SIZE
	.align		4
.L_27:
        /*00ec*/ 	.byte	0x03, 0x19
        /*00ee*/ 	.short	0x0014


	//----- nvinfo : EIATTR_PARAM_CBANK
	.align		4
        /*00f0*/ 	.byte	0x04, 0x0a
        /*00f2*/ 	.short	(.L_29 - .L_28)
	.align		4
.L_28:
        /*00f4*/ 	.word	index@(.nv.constant0._Z4sortPiS_i)
        /*00f8*/ 	.short	0x0380
        /*00fa*/ 	.short	0x0014


	//----- nvinfo : EIATTR_SW_WAR
	.align		4
.L_29:
        /*00fc*/ 	.byte	0x04, 0x36
        /*00fe*/ 	.short	(.L_31 - .L_30)
.L_30:
        /*0100*/ 	.word	0x00000008
.L_31:


//--------------------- .nv.callgraph             --------------------------
	.section	.nv.callgraph,"",@"SHT_CUDA_CALLGRAPH"
	.align	4
	.sectionentsize	8
	.align		4
        /*0000*/ 	.word	0x00000000
	.align		4
        /*0004*/ 	.word	0xffffffff
	.align		4
        /*0008*/ 	.word	index@(_Z4sortPiS_i)
	.align		4
        /*000c*/ 	.word	index@(vprintf)
	.align		4
        /*0010*/ 	.word	0x00000000
	.align		4
        /*0014*/ 	.word	0xfffffffe
	.align		4
        /*0018*/ 	.word	0x00000000
	.align		4
        /*001c*/ 	.word	0xfffffffd
	.align		4
        /*0020*/ 	.word	0x00000000
	.align		4
        /*0024*/ 	.word	0xfffffffc


//--------------------- .nv.constant4             --------------------------
	.section	.nv.constant4,"a",@progbits
	.align	8
	.align		8
.nv.constant4:
        /*0000*/ 	.dword	vprintf
	.align		8
        /*0008*/ 	.dword	Ad
	.align		8
        /*0010*/ 	.dword	Bd
	.align		8
        /*0018*/ 	.dword	$str
	.align		8
        /*0020*/ 	.dword	$str$1
	.align		8
        /*0028*/ 	.dword	$str$2
	.align		8
        /*0030*/ 	.dword	$str$3


//--------------------- .text._Z4sortPiS_i        --------------------------
	.section	.text._Z4sortPiS_i,"ax",@progbits
	.align	128
        .global         _Z4sortPiS_i
        .type           _Z4sortPiS_i,@function
        .size           _Z4sortPiS_i,(.L_x_75 - _Z4sortPiS_i)
        .other          _Z4sortPiS_i,@"STO_CUDA_ENTRY STV_DEFAULT"
_Z4sortPiS_i:
.text._Z4sortPiS_i:
[----:B------:R-:W0:Y:S08]  /*0000*/  LDC R1, c[0x0][0x37c] ;  /* 0x0000df00ff017b82 */ /* 0x000e300000000800 */
[----:B------:R-:W1:Y:S01]  /*0010*/  LDC R18, c[0x0][0x390] ;  /* 0x0000e400ff127b82 */ /* 0x000e620000000800 */
[----:B------:R-:W2:Y:S01]  /*0020*/  S2R R2, SR_TID.X ;  /* 0x0000000000027919 */ /* 0x000ea20000002100 */
[----:B------:R-:W3:Y:S01]  /*0030*/  LDCU UR4, c[0x0][0x2f8] ;  /* 0x00005f00ff0477ac */ /* 0x000ee20008000800 */
[----:B0-----:R-:W-:Y:S01]  /*0040*/  VIADD R1, R1, 0xfffffff0 ;  /* 0xfffffff001017836 */ /* 0x001fe20000000000 */
[----:B------:R-:W-:Y:S01]  /*0050*/  MOV R0, 0x0 ;  /* 0x0000000000007802 */ /* 0x000fe20000000f00 */
[----:B------:R-:W0:Y:S03]  /*0060*/  LDCU UR5, c[0x0][0x2fc] ;  /* 0x00005f80ff0577ac */ /* 0x000e260008000800 */
[----:B------:R-:W2:Y:S01]  /*0070*/  S2UR UR6, SR_CTAID.X ;  /* 0x00000000000679c3 */ /* 0x000ea20000002500 */
[----:B------:R-:W4:Y:S01]  /*0080*/  LDCU.64 UR8, c[0x4][0x30] ;  /* 0x01000600ff0877ac */ /* 0x000f220008000a00 */
[----:B------:R-:W2:Y:S06]  /*0090*/  LDCU.64 UR36, c[0x0][0x358] ;  /* 0x00006b00ff2477ac */ /* 0x000eac0008000a00 */
[----:B------:R-:W2:Y:S01]  /*00a0*/  LDC R3, c[0x0][0x360] ;  /* 0x0000d800ff037b82 */ /* 0x000ea20000000800 */
[----:B---3--:R-:W-:-:S02]  /*00b0*/  IADD3 R17, P0, PT, R1, UR4, RZ ;  /* 0x0000000401117c10 */ /* 0x008fc4000ff1e0ff */
[----:B-1----:R-:W-:-:S05]  /*00c0*/  VIMNMX R18, PT, PT, R18, 0x800, !PT ;  /* 0x0000080012127848 */ /* 0x002fca0007fe0100 */
[----:B------:R1:W3:Y:S01]  /*00d0*/  LDC.64 R8, c[0x4][R0] ;  /* 0x0100000000087b82 */ /* 0x0002e20000000a00 */
[----:B------:R-:W-:Y:S01]  /*00e0*/  IADD3 R6, P1, PT, R17, 0x8, RZ ;  /* 0x0000000811067810 */ /* 0x000fe20007f3e0ff */
[----:B0-----:R-:W-:Y:S01]  /*00f0*/  IMAD.X R16, RZ, RZ, UR5, P0 ;  /* 0x00000005ff107e24 */ /* 0x001fe200080e06ff */
[----:B------:R-:W-:Y:S01]  /*0100*/  SHF.R.U32.HI R18, RZ, 0xa, R18 ;  /* 0x0000000aff127819 */ /* 0x000fe20000011612 */
[----:B----4-:R-:W-:Y:S01]  /*0110*/  IMAD.U32 R4, RZ, RZ, UR8 ;  /* 0x00000008ff047e24 */ /* 0x010fe2000f8e00ff */
[----:B------:R-:W-:Y:S01]  /*0120*/  MOV R5, UR9 ;  /* 0x0000000900057c02 */ /* 0x000fe20008000f00 */
[----:B------:R-:W-:Y:S02]  /*0130*/  IMAD.X R7, RZ, RZ, R16, P1 ;  /* 0x000000ffff077224 */ /* 0x000fe400008e0610 */
[----:B------:R1:W-:Y:S02]  /*0140*/  STL [R1+0x8], R18 ;  /* 0x0000081201007387 */ /* 0x0003e40000100800 */
[----:B-12---:R-:W-:-:S07]  /*0150*/  IMAD R2, R3, UR6, R2 ;  /* 0x0000000603027c24 */ /* 0x006fce000f8e0202 */
[----:B------:R-:W-:-:S07]  /*0160*/  LEPC R20, `(.L_x_0) ;  /* 0x000000001014794e */ /* 0x000fce0000000000 */
[----:B---3--:R-:W-:Y:S05]  /*0170*/  CALL.ABS.NOINC R8 ;  /* 0x0000000008007343 */ /* 0x008fea0003c00000 */
.L_x_0:
[----:B------:R-:W-:Y:S01]  /*0180*/  IMAD R25, R2, R18, RZ ;  /* 0x0000001202197224 */ /* 0x000fe200078e02ff */
[----:B------:R-:W-:Y:S01]  /*0190*/  BSSY.RECONVERGENT B0, `(.L_x_1) ;  /* 0x0000044000007945 */ /* 0x000fe20003800200 */
[----:B------:R-:W-:-:S03]  /*01a0*/  IMAD.MOV.U32 R3, RZ, RZ, RZ ;  /* 0x000000ffff037224 */ /* 0x000fc600078e00ff */
[----:B------:R-:W-:-:S07]  /*01b0*/  SHF.R.S32.HI R11, RZ, 0x1f, R25 ;  /* 0x0000001fff0b7819 */ /* 0x000fce0000011419 */
.L_x_7:
[----:B------:R-:W0:Y:S01]  /*01c0*/  LDC.64 R4, c[0x0][0x380] ;  /* 0x0000e000ff047b82 */ /* 0x000e220000000a00 */
[--C-:B------:R-:W-:Y:S01]  /*01d0*/  IMAD.IADD R0, R18, 0x1, -R3.reuse ;  /* 0x0000000112007824 */ /* 0x100fe200078e0a03 */
[----:B------:R-:W-:Y:S01]  /*01e0*/  IADD3 R7, PT, PT, R25, R3, RZ ;  /* 0x0000000319077210 */ /* 0x000fe20007ffe0ff */
[----:B------:R-:W-:Y:S03]  /*01f0*/  BSSY.RECONVERGENT B1, `(.L_x_2) ;  /* 0x000001b000017945 */ /* 0x000fe60003800200 */
[----:B------:R-:W-:Y:S01]  /*0200*/  LOP3.LUT P0, R8, R0, 0x3, RZ, 0xc0, !PT ;  /* 0x0000000300087812 */ /* 0x000fe2000780c0ff */
[----:B------:R-:W-:Y:S02]  /*0210*/  IMAD.MOV.U32 R0, RZ, RZ, R3 ;  /* 0x000000ffff007224 */ /* 0x000fe400078e0003 */
[----:B0-----:R-:W-:-:S10]  /*0220*/  IMAD.WIDE R4, R7, 0x4, R4 ;  /* 0x0000000407047825 */ /* 0x001fd400078e0204 */
[----:B------:R-:W-:Y:S05]  /*0230*/  @!P0 BRA `(.L_x_3) ;  /* 0x0000000000588947 */ /* 0x000fea0003800000 */
[----:B------:R-:W-:Y:S01]  /*0240*/  ISETP.NE.AND P0, PT, R8, 0x1, PT ;  /* 0x000000010800780c */ /* 0x000fe20003f05270 */
[----:B------:R-:W-:-:S12]  /*0250*/  VIADD R0, R3, 0x1 ;  /* 0x0000000103007836 */ /* 0x000fd80000000000 */
[----:B------:R-:W-:Y:S05]  /*0260*/  @!P0 BRA `(.L_x_3) ;  /* 0x00000000004c8947 */ /* 0x000fea0003800000 */
[----:B------:R-:W0:Y:S01]  /*0270*/  LDCU.64 UR4, c[0x0][0x380] ;  /* 0x00007000ff0477ac */ /* 0x000e220008000a00 */
[----:B------:R-:W-:Y:S01]  /*0280*/  IADD3 R0, P0, PT, R25, R3, RZ ;  /* 0x0000000319007210 */ /* 0x000fe20007f1e0ff */
[----:B------:R-:W2:Y:S04]  /*0290*/  LDG.E R9, desc[UR36][R4.64] ;  /* 0x0000002404097981 */ /* 0x000ea8000c1e1900 */
[----:B------:R-:W-:Y:S01]  /*02a0*/  IMAD.X R7, RZ, RZ, R11, P0 ;  /* 0x000000ffff077224 */ /* 0x000fe200000e060b */
[----:B0-----:R-:W-:-:S04]  /*02b0*/  LEA R6, P0, R0, UR4, 0x2 ;  /* 0x0000000400067c11 */ /* 0x001fc8000f8010ff */
[----:B------:R-:W-:-:S05]  /*02c0*/  LEA.HI.X R7, R0, UR5, R7, 0x2, P0 ;  /* 0x0000000500077c11 */ /* 0x000fca00080f1407 */
[----:B------:R-:W2:Y:S01]  /*02d0*/  LDG.E R10, desc[UR36][R6.64+0x4] ;  /* 0x00000424060a7981 */ /* 0x000ea2000c1e1900 */
[----:B------:R-:W-:Y:S02]  /*02e0*/  ISETP.NE.AND P1, PT, R8, 0x2, PT ;  /* 0x000000020800780c */ /* 0x000fe40003f25270 */
[----:B------:R-:W-:Y:S02]  /*02f0*/  IADD3 R0, PT, PT, R3, 0x2, RZ ;  /* 0x0000000203007810 */ /* 0x000fe40007ffe0ff */
[----:B--2---:R-:W-:-:S13]  /*0300*/  ISETP.GT.AND P0, PT, R9, R10, PT ;  /* 0x0000000a0900720c */ /* 0x004fda0003f04270 */
[----:B------:R-:W-:Y:S04]  /*0310*/  @P0 STG.E desc[UR36][R4.64], R10 ;  /* 0x0000000a04000986 */ /* 0x000fe8000c101924 */
[----:B------:R0:W-:Y:S02]  /*0320*/  @P0 STG.E desc[UR36][R6.64+0x4], R9 ;  /* 0x0000040906000986 */ /* 0x0001e4000c101924 */
[----:B0-----:R-:W-:Y:S01]  /*0330*/  @P0 IMAD.MOV.U32 R9, RZ, RZ, R10 ;  /* 0x000000ffff090224 */ /* 0x001fe200078e000a */
[----:B------:R-:W-:Y:S06]  /*0340*/  @!P1 BRA `(.L_x_3) ;  /* 0x0000000000149947 */ /* 0x000fec0003800000 */
[----:B------:R-:W2:Y:S01]  /*0350*/  LDG.E R8, desc[UR36][R6.64+0x8] ;  /* 0x0000082406087981 */ /* 0x000ea2000c1e1900 */
[----:B------:R-:W-:Y:S01]  /*0360*/  VIADD R0, R3, 0x3 ;  /* 0x0000000303007836 */ /* 0x000fe20000000000 */
[----:B--2---:R-:W-:-:S13]  /*0370*/  ISETP.GT.AND P0, PT, R9, R8, PT ;  /* 0x000000080900720c */ /* 0x004fda0003f04270 */
[----:B------:R0:W-:Y:S04]  /*0380*/  @P0 STG.E desc[UR36][R4.64], R8 ;  /* 0x0000000804000986 */ /* 0x0001e8000c101924 */
[----:B------:R0:W-:Y:S02]  /*0390*/  @P0 STG.E desc[UR36][R6.64+0x8], R9 ;  /* 0x0000080906000986 */ /* 0x0001e4000c101924 */
.L_x_3:
[----:B------:R-:W-:Y:S05]  /*03a0*/  BSYNC.RECONVERGENT B1 ;  /* 0x0000000000017941 */ /* 0x000fea0003800200 */
.L_x_2:
[----:B0-----:R-:W-:Y:S01]  /*03b0*/  IMAD.IADD R6, R3, 0x1, -R18 ;  /* 0x0000000103067824 */ /* 0x001fe200078e0a12 */
[----:B------:R-:W-:Y:S04]  /*03c0*/  BSSY.RECONVERGENT B1, `(.L_x_4) ;  /* 0x000001d000017945 */ /* 0x000fe80003800200 */
[----:B------:R-:W-:-:S13]  /*03d0*/  ISETP.GT.U32.AND P0, PT, R6, -0x4, PT ;  /* 0xfffffffc0600780c */ /* 0x000fda0003f04070 */
[----:B------:R-:W-:Y:S05]  /*03e0*/  @P0 BRA `(.L_x_5) ;  /* 0x0000000000680947 */ /* 0x000fea0003800000 */
.L_x_6:
[----:B------:R-:W0:Y:S01]  /*03f0*/  LDC.64 R6, c[0x0][0x380] ;  /* 0x0000e000ff067b82 */ /* 0x000e220000000a00 */
[----:B------:R-:W-:-:S05]  /*0400*/  IADD3 R9, PT, PT, R25, R0, RZ ;  /* 0x0000000019097210 */ /* 0x000fca0007ffe0ff */
[----:B0-----:R-:W-:Y:S02]  /*0410*/  IMAD.WIDE R6, R9, 0x4, R6 ;  /* 0x0000000409067825 */ /* 0x001fe400078e0206 */
[----:B------:R-:W2:Y:S04]  /*0420*/  LDG.E R9, desc[UR36][R4.64] ;  /* 0x0000002404097981 */ /* 0x000ea8000c1e1900 */
[----:B------:R-:W2:Y:S02]  /*0430*/  LDG.E R8, desc[UR36][R6.64] ;  /* 0x0000002406087981 */ /* 0x000ea4000c1e1900 */
[----:B--2---:R-:W-:-:S13]  /*0440*/  ISETP.GT.AND P0, PT, R9, R8, PT ;  /* 0x000000080900720c */ /* 0x004fda0003f04270 */
[----:B------:R-:W-:Y:S04]  /*0450*/  @P0 STG.E desc[UR36][R4.64], R8 ;  /* 0x0000000804000986 */ /* 0x000fe8000c101924 */
[----:B------:R0:W-:Y:S04]  /*0460*/  @P0 STG.E desc[UR36][R6.64], R9 ;  /* 0x0000000906000986 */ /* 0x0001e8000c101924 */
[----:B------:R-:W2:Y:S04]  /*0470*/  LDG.E R10, desc[UR36][R6.64+0x4] ;  /* 0x00000424060a7981 */ /* 0x000ea8000c1e1900 */
[----:B0-----:R-:W2:Y:S02]  /*0480*/  @P0 LDG.E R9, desc[UR36][R4.64] ;  /* 0x0000002404090981 */ /* 0x001ea4000c1e1900 */
        /* <DEDUP_REMOVED lines=9> */
[----:B0-----:R-:W2:Y:S01]  /*0520*/  @P0 LDG.E R9, desc[UR36][R4.64] ;  /* 0x0000002404090981 */ /* 0x001ea2000c1e1900 */
[----:B------:R-:W-:Y:S01]  /*0530*/  VIADD R0, R0, 0x4 ;  /* 0x0000000400007836 */ /* 0x000fe20000000000 */
[----:B--2---:R-:W-:-:S13]  /*0540*/  ISETP.GT.AND P0, PT, R9, R8, PT ;  /* 0x000000080900720c */ /* 0x004fda0003f04270 */
[----:B------:R0:W-:Y:S04]  /*0550*/  @P0 STG.E desc[UR36][R4.64], R8 ;  /* 0x0000000804000986 */ /* 0x0001e8000c101924 */
[----:B------:R0:W-:Y:S01]  /*0560*/  @P0 STG.E desc[UR36][R6.64+0xc], R9 ;  /* 0x00000c0906000986 */ /* 0x0001e2000c101924 */
[----:B------:R-:W-:-:S13]  /*0570*/  ISETP.NE.AND P0, PT, R0, R18, PT ;  /* 0x000000120000720c */ /* 0x000fda0003f05270 */
[----:B0-----:R-:W-:Y:S05]  /*0580*/  @P0 BRA `(.L_x_6) ;  /* 0xfffffffc00980947 */ /* 0x001fea000383ffff */
.L_x_5:
[----:B------:R-:W-:Y:S05]  /*0590*/  BSYNC.RECONVERGENT B1 ;  /* 0x0000000000017941 */ /* 0x000fea0003800200 */
.L_x_4:
[----:B------:R-:W-:-:S05]  /*05a0*/  VIADD R3, R3, 0x1 ;  /* 0x0000000103037836 */ /* 0x000fca0000000000 */
[----:B------:R-:W-:-:S13]  /*05b0*/  ISETP.NE.AND P0, PT, R3, R18, PT ;  /* 0x000000120300720c */ /* 0x000fda0003f05270 */
[----:B------:R-:W-:Y:S05]  /*05c0*/  @P0 BRA `(.L_x_7) ;  /* 0xfffffff800fc0947 */ /* 0x000fea000383ffff */
[----:B------:R-:W-:Y:S05]  /*05d0*/  BSYNC.RECONVERGENT B0 ;  /* 0x0000000000007941 */ /* 0x000fea0003800200 */
.L_x_1:
[----:B------:R-:W-:Y:S01]  /*05e0*/  ISETP.NE.AND P0, PT, R2, 0x1, PT ;  /* 0x000000010200780c */ /* 0x000fe20003f05270 */
[----:B------:R-:W-:-:S12]  /*05f0*/  BSSY.RECONVERGENT B7, `(.L_x_8) ;  /* 0x000016e000077945 */ /* 0x000fd80003800200 */
[----:B------:R-:W-:Y:S05]  /*0600*/  @P0 BRA `(.L_x_9) ;  /* 0x0000001400b00947 */ /* 0x000fea0003800000 */
[----:B------:R-:W-:Y:S01]  /*0610*/  MOV R0, 0x0 ;  /* 0x0000000000007802 */ /* 0x000fe20000000f00 */
[----:B------:R-:W0:Y:S01]  /*0620*/  LDCU.64 UR4, c[0x4][0x18] ;  /* 0x01000300ff0477ac */ /* 0x000e220008000a00 */
[----:B------:R-:W-:Y:S02]  /*0630*/  CS2R R6, SRZ ;  /* 0x0000000000067805 */ /* 0x000fe4000001ff00 */
[----:B------:R1:W2:Y:S01]  /*0640*/  LDC.64 R8, c[0x4][R0] ;  /* 0x0100000000087b82 */ /* 0x0002a20000000a00 */
[----:B0-----:R-:W-:Y:S01]  /*0650*/  IMAD.U32 R4, RZ, RZ, UR4 ;  /* 0x00000004ff047e24 */ /* 0x001fe2000f8e00ff */
[----:B-1----:R-:W-:-:S07]  /*0660*/  MOV R5, UR5 ;  /* 0x0000000500057c02 */ /* 0x002fce0008000f00 */
[----:B------:R-:W-:-:S07]  /*0670*/  LEPC R20, `(.L_x_10) ;  /* 0x000000001014794e */ /* 0x000fce0000000000 */
[----:B--2---:R-:W-:Y:S05]  /*0680*/  CALL.ABS.NOINC R8 ;  /* 0x0000000008007343 */ /* 0x004fea0003c00000 */
.L_x_10:
[----:B------:R-:W0:Y:S02]  /*0690*/  LDCU UR4, c[0x0][0x390] ;  /* 0x00007200ff0477ac */ /* 0x000e240008000800 */
[----:B0-----:R-:W-:-:S09]  /*06a0*/  UISETP.GE.AND UP0, UPT, UR4, 0x1, UPT ;  /* 0x000000010400788c */ /* 0x001fd2000bf06270 */
[----:B------:R-:W-:Y:S05]  /*06b0*/  BRA.U !UP0, `(.L_x_11) ;  /* 0x0000001508647547 */ /* 0x000fea000b800000 */
[----:B------:R-:W-:Y:S01]  /*06c0*/  UISETP.GE.U32.AND UP0, UPT, UR4, 0x10, UPT ;  /* 0x000000100400788c */ /* 0x000fe2000bf06070 */
[----:B------:R-:W-:-:S08]  /*06d0*/  IMAD.MOV.U32 R24, RZ, RZ, RZ ;  /* 0x000000ffff187224 */ /* 0x000fd000078e00ff */
[----:B------:R-:W-:Y:S05]  /*06e0*/  BRA.U !UP0, `(.L_x_12) ;  /* 0x0000000908c07547 */ /* 0x000fea000b800000 */
[----:B------:R-:W-:Y:S01]  /*06f0*/  ULOP3.LUT UR4, UR4, 0x7ffffff0, URZ, 0xc0, !UPT ;  /* 0x7ffffff004047892 */ /* 0x000fe2000f8ec0ff */
[----:B------:R-:W-:Y:S01]  /*0700*/  BSSY.RECONVERGENT B6, `(.L_x_12) ;  /* 0x00000ae000067945 */ /* 0x000fe20003800200 */
[----:B------:R-:W-:-:S04]  /*0710*/  IMAD.MOV.U32 R23, RZ, RZ, RZ ;  /* 0x000000ffff177224 */ /* 0x000fc800078e00ff */
[----:B------:R-:W-:-:S07]  /*0720*/  IMAD.U32 R24, RZ, RZ, UR4 ;  /* 0x00000004ff187e24 */ /* 0x000fce000f8e00ff */
.L_x_29:
[----:B------:R-:W0:Y:S02]  /*0730*/  LDC.64 R28, c[0x0][0x380] ;  /* 0x0000e000ff1c7b82 */ /* 0x000e240000000a00 */
[----:B0-----:R-:W-:-:S05]  /*0740*/  IMAD.WIDE.U32 R28, R23, 0x4, R28 ;  /* 0x00000004171c7825 */ /* 0x001fca00078e001c */
[----:B------:R-:W2:Y:S01]  /*0750*/  LDG.E R0, desc[UR36][R28.64] ;  /* 0x000000241c007981 */ /* 0x000ea2000c1e1900 */
[----:B------:R-:W0:Y:S01]  /*0760*/  LDCU UR4, c[0x0][0x2f8] ;  /* 0x00005f00ff0477ac */ /* 0x000e220008000800 */
[----:B------:R-:W-:Y:S01]  /*0770*/  MOV R8, 0x0 ;  /* 0x0000000000087802 */ /* 0x000fe20000000f00 */
[----:B------:R-:W-:Y:S01]  /*0780*/  VIADD R23, R23, 0x10 ;  /* 0x0000001017177836 */ /* 0x000fe20000000000 */
[----:B------:R-:W-:Y:S01]  /*0790*/  MOV R6, R17 ;  /* 0x0000001100067202 */ /* 0x000fe20000000f00 */
[----:B------:R-:W-:-:S03]  /*07a0*/  IMAD.MOV.U32 R7, RZ, RZ, R16 ;  /* 0x000000ffff077224 */ /* 0x000fc600078e0010 */
[----:B------:R-:W1:Y:S01]  /*07b0*/  LDC.64 R8, c[0x4][R8] ;  /* 0x0100000008087b82 */ /* 0x000e620000000a00 */
[----:B------:R-:W-:-:S04]  /*07c0*/  ISETP.NE.AND P0, PT, R23, R24, PT ;  /* 0x000000181700720c */ /* 0x000fc80003f05270 */
[----:B------:R-:W-:Y:S02]  /*07d0*/  P2R R26, PR, RZ, 0x1 ;  /* 0x00000001ff1a7803 */ /* 0x000fe40000000000 */
[----:B0-----:R-:W-:Y:S01]  /*07e0*/  IADD3 R19, PT, PT, R17, -UR4, RZ ;  /* 0x8000000411137c10 */ /* 0x001fe2000fffe0ff */
[----:B------:R-:W0:Y:S02]  /*07f0*/  LDCU.64 UR4, c[0x4][0x20] ;  /* 0x01000400ff0477ac */ /* 0x000e240008000a00 */
[----:B0-----:R-:W-:Y:S02]  /*0800*/  IMAD.U32 R4, RZ, RZ, UR4 ;  /* 0x00000004ff047e24 */ /* 0x001fe4000f8e00ff */
[----:B------:R-:W-:Y:S01]  /*0810*/  IMAD.U32 R5, RZ, RZ, UR5 ;  /* 0x00000005ff057e24 */ /* 0x000fe2000f8e00ff */
[----:B-12---:R0:W-:Y:S06]  /*0820*/  STL [R19], R0 ;  /* 0x0000000013007387 */ /* 0x0061ec0000100800 */
[----:B------:R-:W-:-:S07]  /*0830*/  LEPC R20, `(.L_x_13) ;  /* 0x000000001014794e */ /* 0x000fce0000000000 */
[----:B0-----:R-:W-:Y:S05]  /*0840*/  CALL.ABS.NOINC R8 ;  /* 0x0000000008007343 */ /* 0x001fea0003c00000 */
.L_x_13:
[----:B------:R-:W2:Y:S01]  /*0850*/  LDG.E R0, desc[UR36][R28.64+0x4] ;  /* 0x000004241c007981 */ /* 0x000ea2000c1e1900 */
[----:B------:R-:W-:Y:S01]  /*0860*/  MOV R22, 0x0 ;  /* 0x0000000000167802 */ /* 0x000fe20000000f00 */
[----:B------:R-:W0:Y:S01]  /*0870*/  LDCU.64 UR4, c[0x4][0x20] ;  /* 0x01000400ff0477ac */ /* 0x000e220008000a00 */
[----:B------:R-:W-:Y:S01]  /*0880*/  MOV R6, R17 ;  /* 0x0000001100067202 */ /* 0x000fe20000000f00 */
[----:B------:R-:W-:Y:S01]  /*0890*/  IMAD.MOV.U32 R7, RZ, RZ, R16 ;  /* 0x000000ffff077224 */ /* 0x000fe200078e0010 */
[----:B------:R1:W3:Y:S01]  /*08a0*/  LDC.64 R8, c[0x4][R22] ;  /* 0x0100000016087b82 */ /* 0x0002e20000000a00 */
[----:B0-----:R-:W-:Y:S02]  /*08b0*/  IMAD.U32 R4, RZ, RZ, UR4 ;  /* 0x00000004ff047e24 */ /* 0x001fe4000f8e00ff */
[----:B------:R-:W-:Y:S01]  /*08c0*/  IMAD.U32 R5, RZ, RZ, UR5 ;  /* 0x00000005ff057e24 */ /* 0x000fe2000f8e00ff */
[----:B--23--:R1:W-:Y:S06]  /*08d0*/  STL [R19], R0 ;  /* 0x0000000013007387 */ /* 0x00c3ec0000100800 */
[----:B------:R-:W-:-:S07]  /*08e0*/  LEPC R20, `(.L_x_14) ;  /* 0x000000001014794e */ /* 0x000fce0000000000 */
[----:B-1----:R-:W-:Y:S05]  /*08f0*/  CALL.ABS.NOINC R8 ;  /* 0x0000000008007343 */ /* 0x002fea0003c00000 */
.L_x_14:
[----:B------:R-:W2:Y:S01]  /*0900*/  LDG.E R0, desc[UR36][R28.64+0x8] ;  /* 0x000008241c007981 */ /* 0x000ea2000c1e1900 */
[----:B------:R0:W1:Y:S01]  /*0910*/  LDC.64 R8, c[0x4][R22] ;  /* 0x0100000016087b82 */ /* 0x0000620000000a00 */
[----:B------:R-:W3:Y:S01]  /*0920*/  LDCU.64 UR4, c[0x4][0x20] ;  /* 0x01000400ff0477ac */ /* 0x000ee20008000a00 */
[----:B------:R-:W-:Y:S01]  /*0930*/  MOV R6, R17 ;  /* 0x0000001100067202 */ /* 0x000fe20000000f00 */
[----:B------:R-:W-:Y:S02]  /*0940*/  IMAD.MOV.U32 R7, RZ, RZ, R16 ;  /* 0x000000ffff077224 */ /* 0x000fe400078e0010 */
[----:B---3--:R-:W-:Y:S02]  /*0950*/  IMAD.U32 R4, RZ, RZ, UR4 ;  /* 0x00000004ff047e24 */ /* 0x008fe4000f8e00ff */
[----:B------:R-:W-:Y:S01]  /*0960*/  IMAD.U32 R5, RZ, RZ, UR5 ;  /* 0x00000005ff057e24 */ /* 0x000fe2000f8e00ff */
[----:B-12---:R0:W-:Y:S06]  /*0970*/  STL [R19], R0 ;  /* 0x0000000013007387 */ /* 0x0061ec0000100800 */
[----:B------:R-:W-:-:S07]  /*0980*/  LEPC R20, `(.L_x_15) ;  /* 0x000000001014794e */ /* 0x000fce0000000000 */
[----:B0-----:R-:W-:Y:S05]  /*0990*/  CALL.ABS.NOINC R8 ;  /* 0x0000000008007343 */ /* 0x001fea0003c00000 */
.L_x_15:
        /* <DEDUP_REMOVED lines=10> */
.L_x_16:
        /* <DEDUP_REMOVED lines=10> */
.L_x_17:
        /* <DEDUP_REMOVED lines=10> */
.L_x_18:
        /* <DEDUP_REMOVED lines=10> */
.L_x_19:
        /* <DEDUP_REMOVED lines=10> */
.L_x_20:
        /* <DEDUP_REMOVED lines=10> */
.L_x_21:
        /* <DEDUP_REMOVED lines=10> */
.L_x_22:
        /* <DEDUP_REMOVED lines=10> */
.L_x_23:
        /* <DEDUP_REMOVED lines=10> */
.L_x_24:
        /* <DEDUP_REMOVED lines=10> */
.L_x_25:
        /* <DEDUP_REMOVED lines=10> */
.L_x_26:
        /* <DEDUP_REMOVED lines=10> */
.L_x_27:
        /* <DEDUP_REMOVED lines=10> */
.L_x_28:
[----:B------:R-:W-:-:S13]  /*11c0*/  ISETP.NE.AND P6, PT, R26, RZ, PT ;  /* 0x000000ff1a00720c */ /* 0x000fda0003fc5270 */
[----:B------:R-:W-:Y:S05]  /*11d0*/  @P6 BRA `(.L_x_29) ;  /* 0xfffffff400546947 */ /* 0x000fea000383ffff */
[----:B------:R-:W-:Y:S05]  /*11e0*/  BSYNC.RECONVERGENT B6 ;  /* 0x0000000000067941 */ /* 0x000fea0003800200 */
.L_x_12:
[----:B------:R-:W0:Y:S01]  /*11f0*/  LDCU UR4, c[0x0][0x390] ;  /* 0x00007200ff0477ac */ /* 0x000e220008000800 */
[----:B------:R-:W-:Y:S01]  /*1200*/  BSSY.RECONVERGENT B6, `(.L_x_11) ;  /* 0x00000a4000067945 */ /* 0x000fe20003800200 */
[----:B0-----:R-:W-:-:S04]  /*1210*/  ULOP3.LUT UR4, UR4, 0xf, URZ, 0xc0, !UPT ;  /* 0x0000000f04047892 */ /* 0x001fc8000f8ec0ff */
[----:B------:R-:W-:-:S09]  /*1220*/  UISETP.NE.AND UP0, UPT, UR4, URZ, UPT ;  /* 0x000000ff0400728c */ /* 0x000fd2000bf05270 */
[----:B------:R-:W-:Y:S05]  /*1230*/  BRA.U !UP0, `(.L_x_30) ;  /* 0x0000000908807547 */ /* 0x000fea000b800000 */
[----:B------:R-:W0:Y:S01]  /*1240*/  LDC R26, c[0x0][0x390] ;  /* 0x0000e400ff1a7b82 */ /* 0x000e220000000800 */
[----:B------:R-:W-:Y:S01]  /*1250*/  UISETP.GE.U32.AND UP0, UPT, UR4, 0x8, UPT ;  /* 0x000000080400788c */ /* 0x000fe2000bf06070 */
[----:B0-----:R-:W-:-:S08]  /*1260*/  LOP3.LUT R26, R26, 0x7, RZ, 0xc0, !PT ;  /* 0x000000071a1a7812 */ /* 0x001fd000078ec0ff */
[----:B------:R-:W-:Y:S05]  /*1270*/  BRA.U !UP0, `(.L_x_31) ;  /* 0x0000000508507547 */ /* 0x000fea000b800000 */
[----:B------:R-:W0:Y:S01]  /*1280*/  LDC.64 R22, c[0x0][0x380] ;  /* 0x0000e000ff167b82 */ /* 0x000e220000000a00 */
[----:B------:R-:W-:Y:S01]  /*1290*/  MOV R19, 0x0 ;  /* 0x0000000000137802 */ /* 0x000fe20000000f00 */
[----:B------:R-:W1:Y:S01]  /*12a0*/  LDCU.64 UR4, c[0x4][0x20] ;  /* 0x01000400ff0477ac */ /* 0x000e620008000a00 */
[----:B0-----:R-:W-:-:S05]  /*12b0*/  IMAD.WIDE.U32 R22, R24, 0x4, R22 ;  /* 0x0000000418167825 */ /* 0x001fca00078e0016 */
[----:B------:R-:W2:Y:S01]  /*12c0*/  LDG.E R0, desc[UR36][R22.64] ;  /* 0x0000002416007981 */ /* 0x000ea2000c1e1900 */
[----:B------:R0:W3:Y:S01]  /*12d0*/  LDC.64 R8, c[0x4][R19] ;  /* 0x0100000013087b82 */ /* 0x0000e20000000a00 */
[----:B-1----:R-:W-:Y:S01]  /*12e0*/  IMAD.U32 R4, RZ, RZ, UR4 ;  /* 0x00000004ff047e24 */ /* 0x002fe2000f8e00ff */
[----:B------:R-:W-:Y:S01]  /*12f0*/  MOV R6, R17 ;  /* 0x0000001100067202 */ /* 0x000fe20000000f00 */
[----:B------:R-:W-:Y:S02]  /*1300*/  IMAD.U32 R5, RZ, RZ, UR5 ;  /* 0x00000005ff057e24 */ /* 0x000fe4000f8e00ff */
[----:B------:R-:W-:Y:S01]  /*1310*/  IMAD.MOV.U32 R7, RZ, RZ, R16 ;  /* 0x000000ffff077224 */ /* 0x000fe200078e0010 */
[----:B--23--:R0:W-:Y:S06]  /*1320*/  STL [R1], R0 ;  /* 0x0000000001007387 */ /* 0x00c1ec0000100800 */
[----:B------:R-:W-:-:S07]  /*1330*/  LEPC R20, `(.L_x_32) ;  /* 0x000000001014794e */ /* 0x000fce0000000000 */
[----:B0-----:R-:W-:Y:S05]  /*1340*/  CALL.ABS.NOINC R8 ;  /* 0x0000000008007343 */ /* 0x001fea0003c00000 */
.L_x_32:
        /* <DEDUP_REMOVED lines=10> */
.L_x_33:
        /* <DEDUP_REMOVED lines=10> */
.L_x_34:
[----:B------:R-:W2:Y:S01]  /*1490*/  LDG.E R0, desc[UR36][R22.64+0xc] ;  /* 0x00000c2416007981 */ /* 0x000ea2000c1e1900 */
[----:B------:R0:W1:Y:S01]  /*14a0*/  LDC.64 R8, c[0x4][R19] ;  /* 0x0100000013087b82 */ /* 0x0000620000000a00 */
[----:B------:R-:W3:Y:S01]  /*14b0*/  LDCU.64 UR4, c[0x4][0x20] ;  /* 0x01000400ff0477ac */ /* 0x000ee20008000a00 */
[----:B------:R-:W-:Y:S02]  /*14c0*/  IMAD.MOV.U32 R6, RZ, RZ, R17 ;  /* 0x000000ffff067224 */ /* 0x000fe400078e0011 */
[----:B------:R-:W-:Y:S02]  /*14d0*/  IMAD.MOV.U32 R7, RZ, RZ, R16 ;  /* 0x000000ffff077224 */ /* 0x000fe400078e0010 */
[----:B---3--:R-:W-:Y:S01]  /*14e0*/  IMAD.U32 R4, RZ, RZ, UR4 ;  /* 0x00000004ff047e24 */ /* 0x008fe2000f8e00ff */
[----:B------:R-:W-:Y:S01]  /*14f0*/  MOV R5, UR5 ;  /* 0x0000000500057c02 */ /* 0x000fe20008000f00 */
[----:B-12---:R0:W-:Y:S06]  /*1500*/  STL [R1], R0 ;  /* 0x0000000001007387 */ /* 0x0061ec0000100800 */
[----:B------:R-:W-:-:S07]  /*1510*/  LEPC R20, `(.L_x_35) ;  /* 0x000000001014794e */ /* 0x000fce0000000000 */
[----:B0-----:R-:W-:Y:S05]  /*1520*/  CALL.ABS.NOINC R8 ;  /* 0x0000000008007343 */ /* 0x001fea0003c00000 */
.L_x_35:
[----:B------:R-:W2:Y:S01]  /*1530*/  LDG.E R0, desc[UR36][R22.64+0x10] ;  /* 0x0000102416007981 */ /* 0x000ea2000c1e1900 */
[----:B------:R0:W1:Y:S01]  /*1540*/  LDC.64 R8, c[0x4][R19] ;  /* 0x0100000013087b82 */ /* 0x0000620000000a00 */
[----:B------:R-:W3:Y:S01]  /*1550*/  LDCU.64 UR4, c[0x4][0x20] ;  /* 0x01000400ff0477ac */ /* 0x000ee20008000a00 */
[----:B------:R-:W-:Y:S01]  /*1560*/  IMAD.MOV.U32 R6, RZ, RZ, R17 ;  /* 0x000000ffff067224 */ /* 0x000fe200078e0011 */
[----:B------:R-:W-:Y:S02]  /*1570*/  MOV R7, R16 ;  /* 0x0000001000077202 */ /* 0x000fe40000000f00 */
[----:B---3--:R-:W-:Y:S01]  /*1580*/  MOV R4, UR4 ;  /* 0x0000000400047c02 */ /* 0x008fe20008000f00 */
[----:B------:R-:W-:Y:S01]  /*1590*/  IMAD.U32 R5, RZ, RZ, UR5 ;  /* 0x00000005ff057e24 */ /* 0x000fe2000f8e00ff */
[----:B-12---:R0:W-:Y:S06]  /*15a0*/  STL [R1], R0 ;  /* 0x0000000001007387 */ /* 0x0061ec0000100800 */
[----:B------:R-:W-:-:S07]  /*15b0*/  LEPC R20, `(.L_x_36) ;  /* 0x000000001014794e */ /* 0x000fce0000000000 */
[----:B0-----:R-:W-:Y:S05]  /*15c0*/  CALL.ABS.NOINC R8 ;  /* 0x0000000008007343 */ /* 0x001fea0003c00000 */
.L_x_36:
        /* <DEDUP_REMOVED lines=10> */
.L_x_37:
        /* <DEDUP_REMOVED lines=10> */
.L_x_38:
        /* <DEDUP_REMOVED lines=10> */
.L_x_39:
[----:B------:R-:W-:-:S07]  /*17b0*/  VIADD R24, R24, 0x8 ;  /* 0x0000000818187836 */ /* 0x000fce0000000000 */
.L_x_31:
[----:B------:R-:W-:-:S13]  /*17c0*/  ISETP.NE.AND P0, PT, R26, RZ, PT ;  /* 0x000000ff1a00720c */ /* 0x000fda0003f05270 */
[----:B------:R-:W-:Y:S05]  /*17d0*/  @!P0 BRA `(.L_x_30) ;  /* 0x0000000400188947 */ /* 0x000fea0003800000 */
[----:B------:R-:W0:Y:S01]  /*17e0*/  LDC R0, c[0x0][0x390] ;  /* 0x0000e400ff007b82 */ /* 0x000e220000000800 */
[----:B------:R-:W-:Y:S02]  /*17f0*/  ISETP.GE.U32.AND P0, PT, R26, 0x4, PT ;  /* 0x000000041a00780c */ /* 0x000fe40003f06070 */
[----:B0-----:R-:W-:-:S11]  /*1800*/  LOP3.LUT R26, R0, 0x3, RZ, 0xc0, !PT ;  /* 0x00000003001a7812 */ /* 0x001fd600078ec0ff */
[----:B------:R-:W-:Y:S05]  /*1810*/  @!P0 BRA `(.L_x_40) ;  /* 0x0000000000b08947 */ /* 0x000fea0003800000 */
[----:B------:R-:W0:Y:S01]  /*1820*/  LDC.64 R22, c[0x0][0x380] ;  /* 0x0000e000ff167b82 */ /* 0x000e220000000a00 */
[----:B------:R-:W-:Y:S01]  /*1830*/  MOV R19, 0x0 ;  /* 0x0000000000137802 */ /* 0x000fe20000000f00 */
[----:B------:R-:W1:Y:S01]  /*1840*/  LDCU.64 UR4, c[0x4][0x20] ;  /* 0x01000400ff0477ac */ /* 0x000e620008000a00 */
[----:B0-----:R-:W-:-:S05]  /*1850*/  IMAD.WIDE.U32 R22, R24, 0x4, R22 ;  /* 0x0000000418167825 */ /* 0x001fca00078e0016 */
[----:B------:R-:W2:Y:S01]  /*1860*/  LDG.E R0, desc[UR36][R22.64] ;  /* 0x0000002416007981 */ /* 0x000ea2000c1e1900 */
[----:B------:R0:W3:Y:S01]  /*1870*/  LDC.64 R8, c[0x4][R19] ;  /* 0x0100000013087b82 */ /* 0x0000e20000000a00 */
[----:B-1----:R-:W-:Y:S01]  /*1880*/  IMAD.U32 R4, RZ, RZ, UR4 ;  /* 0x00000004ff047e24 */ /* 0x002fe2000f8e00ff */
[----:B------:R-:W-:Y:S01]  /*1890*/  MOV R5, UR5 ;  /* 0x0000000500057c02 */ /* 0x000fe20008000f00 */
[----:B------:R-:W-:Y:S02]  /*18a0*/  IMAD.MOV.U32 R6, RZ, RZ, R17 ;  /* 0x000000ffff067224 */ /* 0x000fe400078e0011 */
[----:B------:R-:W-:Y:S01]  /*18b0*/  IMAD.MOV.U32 R7, RZ, RZ, R16 ;  /* 0x000000ffff077224 */ /* 0x000fe200078e0010 */
[----:B--23--:R0:W-:Y:S06]  /*18c0*/  STL [R1], R0 ;  /* 0x0000000001007387 */ /* 0x00c1ec0000100800 */
[----:B------:R-:W-:-:S07]  /*18d0*/  LEPC R20, `(.L_x_41) ;  /* 0x000000001014794e */ /* 0x000fce0000000000 */
[----:B0-----:R-:W-:Y:S05]  /*18e0*/  CALL.ABS.NOINC R8 ;  /* 0x0000000008007343 */ /* 0x001fea0003c00000 */
.L_x_41:
        /* <DEDUP_REMOVED lines=10> */
.L_x_42:
        /* <DEDUP_REMOVED lines=10> */
.L_x_43:
        /* <DEDUP_REMOVED lines=10> */
.L_x_44:
[----:B------:R-:W-:-:S07]  /*1ad0*/  IADD3 R24, PT, PT, R24, 0x4, RZ ;  /* 0x0000000418187810 */ /* 0x000fce0007ffe0ff */
.L_x_40:
[----:B------:R-:W-:-:S13]  /*1ae0*/  ISETP.NE.AND P0, PT, R26, RZ, PT ;  /* 0x000000ff1a00720c */ /* 0x000fda0003f05270 */
[----:B------:R-:W-:Y:S05]  /*1af0*/  @!P0 BRA `(.L_x_30) ;  /* 0x0000000000508947 */ /* 0x000fea0003800000 */
[----:B------:R-:W-:-:S07]  /*1b00*/  IMAD.MOV.U32 R19, RZ, RZ, RZ ;  /* 0x000000ffff137224 */ /* 0x000fce00078e00ff */
.L_x_46:
[----:B------:R-:W0:Y:S01]  /*1b10*/  LDC.64 R10, c[0x0][0x380] ;  /* 0x0000e000ff0a7b82 */ /* 0x000e220000000a00 */
[----:B------:R-:W-:Y:S01]  /*1b20*/  MOV R8, 0x0 ;  /* 0x0000000000087802 */ /* 0x000fe20000000f00 */
[----:B------:R-:W1:Y:S01]  /*1b30*/  LDCU.64 UR4, c[0x4][0x20] ;  /* 0x01000400ff0477ac */ /* 0x000e620008000a00 */
[----:B0-----:R-:W-:-:S06]  /*1b40*/  IMAD.WIDE.U32 R10, R24, 0x4, R10 ;  /* 0x00000004180a7825 */ /* 0x001fcc00078e000a */
[----:B------:R-:W2:Y:S01]  /*1b50*/  LDG.E R10, desc[UR36][R10.64] ;  /* 0x000000240a0a7981 */ /* 0x000ea2000c1e1900 */
[----:B------:R-:W0:Y:S01]  /*1b60*/  LDC.64 R8, c[0x4][R8] ;  /* 0x0100000008087b82 */ /* 0x000e220000000a00 */
[----:B------:R-:W-:Y:S01]  /*1b70*/  VIADD R19, R19, 0x1 ;  /* 0x0000000113137836 */ /* 0x000fe20000000000 */
[----:B-1----:R-:W-:Y:S01]  /*1b80*/  MOV R4, UR4 ;  /* 0x0000000400047c02 */ /* 0x002fe20008000f00 */
[----:B------:R-:W-:Y:S01]  /*1b90*/  IMAD.U32 R5, RZ, RZ, UR5 ;  /* 0x00000005ff057e24 */ /* 0x000fe2000f8e00ff */
[----:B------:R-:W-:Y:S01]  /*1ba0*/  MOV R7, R16 ;  /* 0x0000001000077202 */ /* 0x000fe20000000f00 */
[----:B------:R-:W-:Y:S01]  /*1bb0*/  IMAD.MOV.U32 R6, RZ, RZ, R17 ;  /* 0x000000ffff067224 */ /* 0x000fe200078e0011 */
[----:B------:R-:W-:-:S04]  /*1bc0*/  ISETP.NE.AND P0, PT, R19, R26, PT ;  /* 0x0000001a1300720c */ /* 0x000fc80003f05270 */
[----:B------:R-:W-:Y:S01]  /*1bd0*/  P2R R0, PR, RZ, 0x1 ;  /* 0x00000001ff007803 */ /* 0x000fe20000000000 */
[----:B0-2---:R1:W-:Y:S08]  /*1be0*/  STL [R1], R10 ;  /* 0x0000000a01007387 */ /* 0x0053f00000100800 */
[----:B------:R-:W-:-:S07]  /*1bf0*/  LEPC R20, `(.L_x_45) ;  /* 0x000000001014794e */ /* 0x000fce0000000000 */
[----:B-1----:R-:W-:Y:S05]  /*1c00*/  CALL.ABS.NOINC R8 ;  /* 0x0000000008007343 */ /* 0x002fea0003c00000 */
.L_x_45:
[----:B------:R-:W-:Y:S01]  /*1c10*/  ISETP.NE.AND P6, PT, R19, R26, PT ;  /* 0x0000001a1300720c */ /* 0x000fe20003fc5270 */
[----:B------:R-:W-:-:S12]  /*1c20*/  VIADD R24, R24, 0x1 ;  /* 0x0000000118187836 */ /* 0x000fd80000000000 */
[----:B------:R-:W-:Y:S05]  /*1c30*/  @P6 BRA `(.L_x_46) ;  /* 0xfffffffc00b46947 */ /* 0x000fea000383ffff */
.L_x_30:
[----:B------:R-:W-:Y:S05]  /*1c40*/  BSYNC.RECONVERGENT B6 ;  /* 0x0000000000067941 */ /* 0x000fea0003800200 */
.L_x_11:
        /* <DEDUP_REMOVED lines=8> */
.L_x_9:
[----:B------:R-:W-:Y:S05]  /*1cd0*/  BSYNC.RECONVERGENT B7 ;  /* 0x0000000000077941 */ /* 0x000fea0003800200 */
.L_x_8:
[C---:B------:R-:W-:Y:S01]  /*1ce0*/  VIADD R3, R18.reuse, 0xffffffff ;  /* 0xffffffff12037836 */ /* 0x040fe20000000000 */
[----:B------:R-:W-:Y:S01]  /*1cf0*/  LOP3.LUT R0, R18, 0x3, RZ, 0xc0, !PT ;  /* 0x0000000312007812 */ /* 0x000fe200078ec0ff */
[----:B------:R-:W-:-:S03]  /*1d00*/  IMAD.MOV.U32 R4, RZ, RZ, RZ ;  /* 0x000000ffff047224 */ /* 0x000fc600078e00ff */
[----:B------:R-:W-:Y:S02]  /*1d10*/  ISETP.GE.U32.AND P0, PT, R3, 0x3, PT ;  /* 0x000000030300780c */ /* 0x000fe40003f06070 */
[----:B------:R-:W-:-:S11]  /*1d20*/  ISETP.NE.AND P1, PT, R0, RZ, PT ;  /* 0x000000ff0000720c */ /* 0x000fd60003f25270 */
[----:B------:R-:W-:Y:S05]  /*1d30*/  @!P0 BRA `(.L_x_47) ;  /* 0x0000000000508947 */ /* 0x000fea0003800000 */
[----:B------:R-:W-:Y:S01]  /*1d40*/  HFMA2 R3, -RZ, RZ, 0, 0 ;  /* 0x00000000ff037431 */ /* 0x000fe200000001ff */
[----:B------:R-:W-:Y:S01]  /*1d50*/  BSSY.RECONVERGENT B0, `(.L_x_47) ;  /* 0x0000012000007945 */ /* 0x000fe20003800200 */
[----:B------:R-:W-:-:S07]  /*1d60*/  LOP3.LUT R4, R18, 0x1ffffc, RZ, 0xc0, !PT ;  /* 0x001ffffc12047812 */ /* 0x000fce00078ec0ff */
.L_x_48:
[----:B0-----:R-:W0:Y:S01]  /*1d70*/  LDC.64 R6, c[0x0][0x380] ;  /* 0x0000e000ff067b82 */ /* 0x001e220000000a00 */
[----:B------:R-:W-:-:S07]  /*1d80*/  IMAD.IADD R5, R25, 0x1, R3 ;  /* 0x0000000119057824 */ /* 0x000fce00078e0203 */
[----:B------:R-:W1:Y:S01]  /*1d90*/  LDC.64 R8, c[0x0][0x388] ;  /* 0x0000e200ff087b82 */ /* 0x000e620000000a00 */
[----:B0-----:R-:W-:-:S05]  /*1da0*/  IMAD.WIDE R6, R5, 0x4, R6 ;  /* 0x0000000405067825 */ /* 0x001fca00078e0206 */
[----:B------:R-:W2:Y:S01]  /*1db0*/  LDG.E R11, desc[UR36][R6.64] ;  /* 0x00000024060b7981 */ /* 0x000ea2000c1e1900 */
[----:B-1----:R-:W-:-:S05]  /*1dc0*/  IMAD.WIDE R8, R5, 0x4, R8 ;  /* 0x0000000405087825 */ /* 0x002fca00078e0208 */
[----:B--2---:R0:W-:Y:S04]  /*1dd0*/  STG.E desc[UR36][R8.64], R11 ;  /* 0x0000000b08007986 */ /* 0x0041e8000c101924 */
[----:B------:R-:W2:Y:S04]  /*1de0*/  LDG.E R5, desc[UR36][R6.64+0x4] ;  /* 0x0000042406057981 */ /* 0x000ea8000c1e1900 */
[----:B--2---:R0:W-:Y:S04]  /*1df0*/  STG.E desc[UR36][R8.64+0x4], R5 ;  /* 0x0000040508007986 */ /* 0x0041e8000c101924 */
[----:B------:R-:W2:Y:S04]  /*1e00*/  LDG.E R13, desc[UR36][R6.64+0x8] ;  /* 0x00000824060d7981 */ /* 0x000ea8000c1e1900 */
[----:B--2---:R0:W-:Y:S04]  /*1e10*/  STG.E desc[UR36][R8.64+0x8], R13 ;  /* 0x0000080d08007986 */ /* 0x0041e8000c101924 */
[----:B------:R-:W2:Y:S01]  /*1e20*/  LDG.E R15, desc[UR36][R6.64+0xc] ;  /* 0x00000c24060f7981 */ /* 0x000ea2000c1e1900 */
[----:B------:R-:W-:-:S05]  /*1e30*/  VIADD R3, R3, 0x4 ;  /* 0x0000000403037836 */ /* 0x000fca0000000000 */
[----:B------:R-:W-:Y:S01]  /*1e40*/  ISETP.NE.AND P0, PT, R3, R4, PT ;  /* 0x000000040300720c */ /* 0x000fe20003f05270 */
[----:B--2---:R0:W-:-:S12]  /*1e50*/  STG.E desc[UR36][R8.64+0xc], R15 ;  /* 0x00000c0f08007986 */ /* 0x0041d8000c101924 */
[----:B------:R-:W-:Y:S05]  /*1e60*/  @P0 BRA `(.L_x_48) ;  /* 0xfffffffc00c00947 */ /* 0x000fea000383ffff */
[----:B------:R-:W-:Y:S05]  /*1e70*/  BSYNC.RECONVERGENT B0 ;  /* 0x0000000000007941 */ /* 0x000fea0003800200 */
.L_x_47:
[----:B------:R-:W-:Y:S05]  /*1e80*/  @!P1 BRA `(.L_x_49) ;  /* 0x0000000000389947 */ /* 0x000fea0003800000 */
[----:B0-----:R-:W0:Y:S01]  /*1e90*/  LDC.64 R10, c[0x0][0x380] ;  /* 0x0000e000ff0a7b82 */ /* 0x001e220000000a00 */
[----:B------:R-:W-:Y:S01]  /*1ea0*/  BSSY.RECONVERGENT B0, `(.L_x_49) ;  /* 0x000000c000007945 */ /* 0x000fe20003800200 */
[----:B------:R-:W-:-:S06]  /*1eb0*/  MOV R3, RZ ;  /* 0x000000ff00037202 */ /* 0x000fcc0000000f00 */
[----:B------:R-:W1:Y:S02]  /*1ec0*/  LDC.64 R12, c[0x0][0x388] ;  /* 0x0000e200ff0c7b82 */ /* 0x000e640000000a00 */
.L_x_50:
[----:B--2---:R-:W-:-:S04]  /*1ed0*/  IMAD.IADD R9, R25, 0x1, R4 ;  /* 0x0000000119097824 */ /* 0x004fc800078e0204 */
[----:B0-----:R-:W-:-:S06]  /*1ee0*/  IMAD.WIDE R6, R9, 0x4, R10 ;  /* 0x0000000409067825 */ /* 0x001fcc00078e020a */
[----:B------:R-:W2:Y:S01]  /*1ef0*/  LDG.E R7, desc[UR36][R6.64] ;  /* 0x0000002406077981 */ /* 0x000ea2000c1e1900 */
[----:B-1----:R-:W-:Y:S01]  /*1f00*/  IMAD.WIDE R8, R9, 0x4, R12 ;  /* 0x0000000409087825 */ /* 0x002fe200078e020c */
[----:B------:R-:W-:-:S03]  /*1f10*/  IADD3 R4, PT, PT, R4, 0x1, RZ ;  /* 0x0000000104047810 */ /* 0x000fc60007ffe0ff */
[----:B------:R-:W-:-:S05]  /*1f20*/  VIADD R3, R3, 0x1 ;  /* 0x0000000103037836 */ /* 0x000fca0000000000 */
[----:B------:R-:W-:Y:S01]  /*1f30*/  ISETP.NE.AND P0, PT, R3, R0, PT ;  /* 0x000000000300720c */ /* 0x000fe20003f05270 */
[----:B--2---:R2:W-:-:S12]  /*1f40*/  STG.E desc[UR36][R8.64], R7 ;  /* 0x0000000708007986 */ /* 0x0045d8000c101924 */
[----:B------:R-:W-:Y:S05]  /*1f50*/  @P0 BRA `(.L_x_50) ;  /* 0xfffffffc00dc0947 */ /* 0x000fea000383ffff */
[----:B------:R-:W-:Y:S05]  /*1f60*/  BSYNC.RECONVERGENT B0 ;  /* 0x0000000000007941 */ /* 0x000fea0003800200 */
.L_x_49:
[----:B------:R-:W1:Y:S01]  /*1f70*/  LDCU UR4, c[0x0][0x390] ;  /* 0x00007200ff0477ac */ /* 0x000e620008000800 */
[----:B------:R-:W-:-:S05]  /*1f80*/  IMAD.SHL.U32 R0, R18, 0x2, RZ ;  /* 0x0000000212007824 */ /* 0x000fca00078e00ff */
[----:B-1----:R-:W-:-:S13]  /*1f90*/  ISETP.GT.AND P0, PT, R0, UR4, PT ;  /* 0x0000000400007c0c */ /* 0x002fda000bf04270 */
[----:B------:R-:W-:Y:S05]  /*1fa0*/  @P0 EXIT ;  /* 0x000000000000094d */ /* 0x000fea0003800000 */
[----:B------:R-:W-:Y:S01]  /*1fb0*/  SHF.R.S32.HI R3, RZ, 0x1f, R2 ;  /* 0x0000001fff037819 */ /* 0x000fe20000011402 */
[----:B------:R-:W-:Y:S02]  /*1fc0*/  IMAD.MOV.U32 R6, RZ, RZ, R0 ;  /* 0x000000ffff067224 */ /* 0x000fe400078e0000 */
[----:B------:R-:W-:Y:S01]  /*1fd0*/  HFMA2 R0, -RZ, RZ, 0, 1.1920928955078125e-07 ;  /* 0x00000002ff007431 */ /* 0x000fe200000001ff */
[----:B------:R-:W-:-:S04]  /*1fe0*/  LEA.HI R3, R3, R2, RZ, 0x9 ;  /* 0x0000000203037211 */ /* 0x000fc800078f48ff */
[----:B------:R-:W-:-:S05]  /*1ff0*/  LOP3.LUT R3, R3, 0xfffffe00, RZ, 0xc0, !PT ;  /* 0xfffffe0003037812 */ /* 0x000fca00078ec0ff */
[----:B------:R-:W-:-:S07]  /*2000*/  IMAD.IADD R3, R2, 0x1, -R3 ;  /* 0x0000000102037824 */ /* 0x000fce00078e0a03 */
.L_x_73:
[----:B012---:R-:W-:Y:S01]  /*2010*/  VIADD R13, R0, 0xffffffff ;  /* 0xffffffff000d7836 */ /* 0x007fe20000000000 */
[----:B------:R-:W0:Y:S01]  /*2020*/  LDC.64 R4, c[0x0][0x388] ;  /* 0x0000e200ff047b82 */ /* 0x000e220000000a00 */
[----:B--2---:R-:W-:Y:S01]  /*2030*/  IMAD R8, R3, R6, RZ ;  /* 0x0000000603087224 */ /* 0x004fe200078e02ff */
[----:B------:R-:W-:Y:S01]  /*2040*/  BSSY.RECONVERGENT B0, `(.L_x_51) ;  /* 0x0000090000007945 */ /* 0x000fe20003800200 */
[----:B------:R-:W-:Y:S01]  /*2050*/  IMAD.MOV.U32 R15, RZ, RZ, R18 ;  /* 0x000000ffff0f7224 */ /* 0x000fe200078e0012 */
[----:B------:R-:W-:Y:S01]  /*2060*/  LOP3.LUT R13, R13, R2, RZ, 0xc0, !PT ;  /* 0x000000020d0d7212 */ /* 0x000fe200078ec0ff */
[----:B------:R-:W-:Y:S01]  /*2070*/  IMAD.MOV.U32 R18, RZ, RZ, R6 ;  /* 0x000000ffff127224 */ /* 0x000fe200078e0006 */
[----:B------:R-:W-:Y:S02]  /*2080*/  SHF.R.S32.HI R9, RZ, 0x1f, R8 ;  /* 0x0000001fff097819 */ /* 0x000fe40000011408 */
[----:B------:R-:W-:-:S04]  /*2090*/  IADD3 R19, PT, PT, R13, 0x1, RZ ;  /* 0x000000010d137810 */ /* 0x000fc80007ffe0ff */
[----:B------:R-:W-:Y:S01]  /*20a0*/  ISETP.GT.AND P0, PT, R19, R0, PT ;  /* 0x000000001300720c */ /* 0x000fe20003f04270 */
[----:B0-----:R-:W-:-:S12]  /*20b0*/  IMAD.WIDE R4, R8, 0x4, R4 ;  /* 0x0000000408047825 */ /* 0x001fd800078e0204 */
[----:B------:R-:W-:Y:S05]  /*20c0*/  @P0 BRA `(.L_x_52) ;  /* 0x00000008001c0947 */ /* 0x000fea0003800000 */
[-C--:B------:R-:W-:Y:S01]  /*20d0*/  IABS R10, R0.reuse ;  /* 0x00000000000a7213 */ /* 0x080fe20000000000 */
[----:B------:R-:W-:Y:S01]  /*20e0*/  IMAD R11, R18, R19, RZ ;  /* 0x00000013120b7224 */ /* 0x000fe200078e02ff */
[-C--:B------:R-:W-:Y:S02]  /*20f0*/  IABS R14, R0.reuse ;  /* 0x00000000000e7213 */ /* 0x080fe40000000000 */
[----:B------:R-:W0:Y:S01]  /*2100*/  I2F.RP R12, R10 ;  /* 0x0000000a000c7306 */ /* 0x000e220000209400 */
[----:B------:R-:W-:Y:S02]  /*2110*/  ISETP.NE.AND P2, PT, R13, RZ, PT ;  /* 0x000000ff0d00720c */ /* 0x000fe40003f45270 */
[----:B------:R-:W-:Y:S01]  /*2120*/  IABS R21, R11 ;  /* 0x0000000b00157213 */ /* 0x000fe20000000000 */
[----:B------:R-:W-:Y:S01]  /*2130*/  IMAD.MOV R14, RZ, RZ, -R14 ;  /* 0x000000ffff0e7224 */ /* 0x000fe200078e0a0e */
[----:B------:R-:W-:-:S04]  /*2140*/  LOP3.LUT R22, R11, R0, RZ, 0x3c, !PT ;  /* 0x000000000b167212 */ /* 0x000fc800078e3cff */
[----:B------:R-:W-:Y:S01]  /*2150*/  ISETP.GE.AND P1, PT, R22, RZ, PT ;  /* 0x000000ff1600720c */ /* 0x000fe20003f26270 */
[----:B0-----:R-:W0:Y:S02]  /*2160*/  MUFU.RCP R12, R12 ;  /* 0x0000000c000c7308 */ /* 0x001e240000001000 */
[----:B0-----:R-:W-:-:S06]  /*2170*/  IADD3 R6, PT, PT, R12, 0xffffffe, RZ ;  /* 0x0ffffffe0c067810 */ /* 0x001fcc0007ffe0ff */
[----:B------:R0:W1:Y:S02]  /*2180*/  F2I.FTZ.U32.TRUNC.NTZ R7, R6 ;  /* 0x0000000600077305 */ /* 0x000064000021f000 */
[----:B0-----:R-:W-:Y:S01]  /*2190*/  MOV R6, RZ ;  /* 0x000000ff00067202 */ /* 0x001fe20000000f00 */
[----:B-1----:R-:W-:-:S04]  /*21a0*/  IMAD.MOV R17, RZ, RZ, -R7 ;  /* 0x000000ffff117224 */ /* 0x002fc800078e0a07 */
[----:B------:R-:W-:-:S04]  /*21b0*/  IMAD R17, R17, R10, RZ ;  /* 0x0000000a11117224 */ /* 0x000fc800078e02ff */
[----:B------:R-:W-:Y:S02]  /*21c0*/  IMAD.HI.U32 R7, R7, R17, R6 ;  /* 0x0000001107077227 */ /* 0x000fe400078e0006 */
[----:B------:R-:W0:Y:S02]  /*21d0*/  LDC.64 R16, c[0x4][0x8] ;  /* 0x01000200ff107b82 */ /* 0x000e240000000a00 */
[----:B------:R-:W-:Y:S02]  /*21e0*/  IMAD.MOV.U32 R6, RZ, RZ, R14 ;  /* 0x000000ffff067224 */ /* 0x000fe400078e000e */
[----:B------:R-:W-:-:S04]  /*21f0*/  IMAD.HI.U32 R14, R7, R21, RZ ;  /* 0x00000015070e7227 */ /* 0x000fc800078e00ff */
[----:B------:R-:W-:Y:S02]  /*2200*/  IMAD R21, R14, R6, R21 ;  /* 0x000000060e157224 */ /* 0x000fe400078e0215 */
[----:B------:R-:W1:Y:S03]  /*2210*/  LDC.64 R6, c[0x4][0x10] ;  /* 0x01000400ff067b82 */ /* 0x000e660000000a00 */
[----:B------:R-:W-:-:S13]  /*2220*/  ISETP.GT.U32.AND P3, PT, R10, R21, PT ;  /* 0x000000150a00720c */ /* 0x000fda0003f64070 */
[----:B------:R-:W-:Y:S01]  /*2230*/  @!P3 IMAD.IADD R21, R21, 0x1, -R10 ;  /* 0x000000011515b824 */ /* 0x000fe200078e0a0a */
[----:B------:R-:W-:-:S04]  /*2240*/  @!P3 IADD3 R14, PT, PT, R14, 0x1, RZ ;  /* 0x000000010e0eb810 */ /* 0x000fc80007ffe0ff */
[----:B------:R-:W-:Y:S01]  /*2250*/  ISETP.GE.U32.AND P0, PT, R21, R10, PT ;  /* 0x0000000a1500720c */ /* 0x000fe20003f06070 */
[----:B0-----:R-:W-:-:S04]  /*2260*/  IMAD.WIDE R10, R13, 0x4, R16 ;  /* 0x000000040d0a7825 */ /* 0x001fc800078e0210 */
[----:B-1----:R-:W-:Y:S01]  /*2270*/  IMAD.WIDE R12, R13, 0x4, R6 ;  /* 0x000000040d0c7825 */ /* 0x002fe200078e0206 */
[----:B------:R0:W-:Y:S03]  /*2280*/  STG.E desc[UR36][R10.64], RZ ;  /* 0x000000ff0a007986 */ /* 0x0001e6000c101924 */
[C---:B------:R-:W-:Y:S01]  /*2290*/  @!P2 IMAD.WIDE R16, R0.reuse, 0x4, R16 ;  /* 0x000000040010a825 */ /* 0x040fe200078e0210 */
[----:B------:R0:W-:Y:S03]  /*22a0*/  STG.E desc[UR36][R12.64], RZ ;  /* 0x000000ff0c007986 */ /* 0x0001e6000c101924 */
[----:B------:R-:W-:Y:S01]  /*22b0*/  @!P2 IMAD.WIDE R20, R0, 0x4, R6 ;  /* 0x000000040014a825 */ /* 0x000fe200078e0206 */
[----:B------:R0:W-:Y:S03]  /*22c0*/  @!P2 STG.E desc[UR36][R16.64], R15 ;  /* 0x0000000f1000a986 */ /* 0x0001e6000c101924 */
[----:B------:R-:W-:Y:S01]  /*22d0*/  @P0 VIADD R14, R14, 0x1 ;  /* 0x000000010e0e0836 */ /* 0x000fe20000000000 */
[----:B------:R-:W-:Y:S01]  /*22e0*/  ISETP.NE.AND P0, PT, R19, R0, PT ;  /* 0x000000001300720c */ /* 0x000fe20003f05270 */
[----:B------:R0:W-:Y:S01]  /*22f0*/  @!P2 STG.E desc[UR36][R20.64], R15 ;  /* 0x0000000f1400a986 */ /* 0x0001e2000c101924 */
[----:B------:R-:W-:Y:S01]  /*2300*/  ISETP.NE.AND P2, PT, R0, RZ, PT ;  /* 0x000000ff0000720c */ /* 0x000fe20003f45270 */
[----:B------:R-:W-:-:S02]  /*2310*/  IMAD.MOV.U32 R22, RZ, RZ, R14 ;  /* 0x000000ffff167224 */ /* 0x000fc400078e000e */
[----:B------:R-:W-:-:S03]  /*2320*/  IMAD.WIDE R6, R15, 0x4, R4 ;  /* 0x000000040f067825 */ /* 0x000fc600078e0204 */
[----:B------:R-:W-:-:S07]  /*2330*/  @!P1 IADD3 R22, PT, PT, -R22, RZ, RZ ;  /* 0x000000ff16169210 */ /* 0x000fce0007ffe1ff */
[----:B------:R-:W-:Y:S01]  /*2340*/  @!P2 LOP3.LUT R22, RZ, R0, RZ, 0x33, !PT ;  /* 0x00000000ff16a212 */ /* 0x000fe200078e33ff */
[----:B0-----:R-:W-:Y:S06]  /*2350*/  @!P0 BRA `(.L_x_53) ;  /* 0x0000000000988947 */ /* 0x001fec0003800000 */
[----:B------:R-:W-:Y:S01]  /*2360*/  VIADD R19, R15, 0xffffffff ;  /* 0xffffffff0f137836 */ /* 0x000fe20000000000 */
[----:B------:R-:W-:-:S03]  /*2370*/  ISETP.GT.AND P0, PT, R22, R15, PT ;  /* 0x0000000f1600720c */ /* 0x000fc60003f04270 */
[----:B------:R-:W-:Y:S01]  /*2380*/  IMAD.IADD R14, R22, 0x1, -R19 ;  /* 0x00000001160e7824 */ /* 0x000fe200078e0a13 */
[----:B------:R-:W-:-:S04]  /*2390*/  SEL R19, R19, R22, P0 ;  /* 0x0000001613137207 */ /* 0x000fc80000000000 */
[----:B------:R-:W-:-:S04]  /*23a0*/  SEL R14, R14, RZ, P0 ;  /* 0x000000ff0e0e7207 */ /* 0x000fc80000000000 */
[----:B------:R-:W-:-:S07]  /*23b0*/  MOV R22, R14 ;  /* 0x0000000e00167202 */ /* 0x000fce0000000f00 */
.L_x_59:
[----:B------:R-:W-:Y:S01]  /*23c0*/  IMAD.IADD R16, R19, 0x1, -R14 ;  /* 0x0000000113107824 */ /* 0x000fe200078e0a0e */
[----:B------:R-:W-:Y:S04]  /*23d0*/  BSSY.RECONVERGENT B1, `(.L_x_54) ;  /* 0x000001d000017945 */ /* 0x000fe80003800200 */
[----:B------:R-:W-:Y:S01]  /*23e0*/  BSSY.RELIABLE B2, `(.L_x_55) ;  /* 0x0000010000027945 */ /* 0x000fe20003800100 */
[----:B------:R-:W-:-:S05]  /*23f0*/  I2FP.F32.S32 R16, R16 ;  /* 0x0000001000107245 */ /* 0x000fca0000201400 */
[----:B------:R-:W-:-:S06]  /*2400*/  FMUL R20, R16, 0.5 ;  /* 0x3f00000010147820 */ /* 0x000fcc0000400000 */
[----:B0-----:R-:W0:Y:S02]  /*2410*/  F2I.FLOOR.NTZ R20, R20 ;  /* 0x0000001400147305 */ /* 0x001e240000207100 */
[----:B0-----:R-:W-:Y:S01]  /*2420*/  IMAD.IADD R23, R19, 0x1, -R20 ;  /* 0x0000000113177824 */ /* 0x001fe200078e0a14 */
[----:B------:R-:W-:-:S04]  /*2430*/  IADD3 R25, PT, PT, R22, R20, RZ ;  /* 0x0000001416197210 */ /* 0x000fc80007ffe0ff */
[----:B------:R-:W-:Y:S01]  /*2440*/  ISETP.GE.AND P0, PT, R23, R15, PT ;  /* 0x0000000f1700720c */ /* 0x000fe20003f06270 */
[----:B------:R-:W-:-:S03]  /*2450*/  IMAD.WIDE R16, R25, 0x4, R6 ;  /* 0x0000000419107825 */ /* 0x000fc600078e0206 */
[----:B------:R-:W-:-:S13]  /*2460*/  ISETP.EQ.OR P0, PT, R25, RZ, P0 ;  /* 0x000000ff1900720c */ /* 0x000fda0000702670 */
[----:B------:R-:W-:Y:S05]  /*2470*/  @P0 BRA `(.L_x_56) ;  /* 0x0000000000180947 */ /* 0x000fea0003800000 */
[----:B------:R-:W-:Y:S01]  /*2480*/  IMAD.WIDE R20, R23, 0x4, R4 ;  /* 0x0000000417147825 */ /* 0x000fe200078e0204 */
[----:B------:R-:W2:Y:S05]  /*2490*/  LDG.E R27, desc[UR36][R16.64+-0x4] ;  /* 0xfffffc24101b7981 */ /* 0x000eaa000c1e1900 */
[----:B------:R-:W2:Y:S02]  /*24a0*/  LDG.E R20, desc[UR36][R20.64] ;  /* 0x0000002414147981 */ /* 0x000ea4000c1e1900 */
[----:B--2---:R-:W-:-:S13]  /*24b0*/  ISETP.GT.AND P0, PT, R20, R27, PT ;  /* 0x0000001b1400720c */ /* 0x004fda0003f04270 */
[----:B------:R-:W-:Y:S05]  /*24c0*/  @!P0 BREAK.RELIABLE B2 ;  /* 0x0000000000028942 */ /* 0x000fea0003800100 */
[----:B------:R-:W-:Y:S05]  /*24d0*/  @!P0 BRA `(.L_x_57) ;  /* 0x0000000000288947 */ /* 0x000fea0003800000 */
.L_x_56:
[----:B------:R-:W-:Y:S05]  /*24e0*/  BSYNC.RELIABLE B2 ;  /* 0x0000000000027941 */ /* 0x000fea0003800100 */
.L_x_55:
[----:B------:R-:W-:Y:S01]  /*24f0*/  IMAD.WIDE R20, R23, 0x4, R4 ;  /* 0x0000000417147825 */ /* 0x000fe200078e0204 */
[----:B------:R-:W2:Y:S05]  /*2500*/  LDG.E R17, desc[UR36][R16.64] ;  /* 0x0000002410117981 */ /* 0x000eaa000c1e1900 */
[----:B------:R-:W2:Y:S02]  /*2510*/  LDG.E R20, desc[UR36][R20.64+-0x4] ;  /* 0xfffffc2414147981 */ /* 0x000ea4000c1e1900 */
[----:B--2---:R-:W-:-:S13]  /*2520*/  ISETP.GT.AND P0, PT, R20, R17, PT ;  /* 0x000000111400720c */ /* 0x004fda0003f04270 */
[----:B------:R0:W-:Y:S01]  /*2530*/  @!P0 STG.E desc[UR36][R10.64+0x4], R23 ;  /* 0x000004170a008986 */ /* 0x0001e2000c101924 */
[----:B------:R-:W-:Y:S02]  /*2540*/  @P0 VIADD R19, R23, 0xffffffff ;  /* 0xffffffff17130836 */ /* 0x000fe40000000000 */
[----:B------:R-:W-:Y:S01]  /*2550*/  @P0 VIADD R22, R25, 0x1 ;  /* 0x0000000119160836 */ /* 0x000fe20000000000 */
[----:B------:R0:W-:Y:S01]  /*2560*/  @!P0 STG.E desc[UR36][R12.64+0x4], R25 ;  /* 0x000004190c008986 */ /* 0x0001e2000c101924 */
[----:B------:R-:W-:Y:S05]  /*2570*/  BRA `(.L_x_58) ;  /* 0x0000000000087947 */ /* 0x000fea0003800000 */
.L_x_57:
[----:B------:R-:W-:Y:S02]  /*2580*/  PLOP3.LUT P0, PT, PT, PT, PT, 0x80, 0x8 ;  /* 0x000000000008781c */ /* 0x000fe40003f0f070 */
[----:B------:R-:W-:-:S11]  /*2590*/  IADD3 R14, PT, PT, R23, 0x1, RZ ;  /* 0x00000001170e7810 */ /* 0x000fd60007ffe0ff */
.L_x_58:
[----:B------:R-:W-:Y:S05]  /*25a0*/  BSYNC.RECONVERGENT B1 ;  /* 0x0000000000017941 */ /* 0x000fea0003800200 */
.L_x_54:
[----:B------:R-:W-:Y:S05]  /*25b0*/  @P0 BRA `(.L_x_59) ;  /* 0xfffffffc00800947 */ /* 0x000fea000383ffff */
.L_x_53:
[----:B------:R-:W-:Y:S01]  /*25c0*/  ISETP.GE.AND P0, PT, R0, 0x1, PT ;  /* 0x000000010000780c */ /* 0x000fe20003f06270 */
[----:B------:R-:W-:Y:S05]  /*25d0*/  WARPSYNC.ALL ;  /* 0x0000000000007948 */ /* 0x000fea0003800000 */
[----:B------:R-:W-:Y:S07]  /*25e0*/  BAR.SYNC.DEFER_BLOCKING 0x0 ;  /* 0x0000000000007b1d */ /* 0x000fee0000010000 */
[----:B------:R-:W-:Y:S05]  /*25f0*/  @!P0 BRA `(.L_x_52) ;  /* 0x0000000000d08947 */ /* 0x000fea0003800000 */
[----:B0-----:R-:W0:Y:S01]  /*2600*/  LDC.64 R10, c[0x0][0x380] ;  /* 0x0000e000ff0a7b82 */ /* 0x001e220000000a00 */
[----:B------:R-:W-:Y:S02]  /*2610*/  IMAD.MOV.U32 R20, RZ, RZ, 0x1 ;  /* 0x00000001ff147424 */ /* 0x000fe400078e00ff */
[----:B0-----:R-:W-:-:S07]  /*2620*/  IMAD.WIDE R10, R8, 0x4, R10 ;  /* 0x00000004080a7825 */ /* 0x001fce00078e020a */
.L_x_67:
[----:B012---:R-:W0:Y:S08]  /*2630*/  LDC.64 R14, c[0x4][0x8] ;  /* 0x01000200ff0e7b82 */ /* 0x007e300000000a00 */
[----:B------:R-:W1:Y:S01]  /*2640*/  LDC.64 R12, c[0x4][0x10] ;  /* 0x01000400ff0c7b82 */ /* 0x000e620000000a00 */
[----:B0-----:R-:W-:-:S05]  /*2650*/  IMAD.WIDE.U32 R14, R20, 0x4, R14 ;  /* 0x00000004140e7825 */ /* 0x001fca00078e000e */
[----:B------:R-:W2:Y:S01]  /*2660*/  LDG.E R22, desc[UR36][R14.64+-0x4] ;  /* 0xfffffc240e167981 */ /* 0x000ea2000c1e1900 */
[----:B-1----:R-:W-:-:S03]  /*2670*/  IMAD.WIDE.U32 R12, R20, 0x4, R12 ;  /* 0x00000004140c7825 */ /* 0x002fc600078e000c */
[----:B------:R-:W2:Y:S04]  /*2680*/  LDG.E R19, desc[UR36][R14.64] ;  /* 0x000000240e137981 */ /* 0x000ea8000c1e1900 */
[----:B------:R-:W3:Y:S04]  /*2690*/  LDG.E R24, desc[UR36][R12.64+-0x4] ;  /* 0xfffffc240c187981 */ /* 0x000ee8000c1e1900 */
[----:B------:R-:W3:Y:S01]  /*26a0*/  LDG.E R23, desc[UR36][R12.64] ;  /* 0x000000240c177981 */ /* 0x000ee2000c1e1900 */
[----:B------:R-:W-:Y:S01]  /*26b0*/  BSSY.RECONVERGENT B1, `(.L_x_60) ;  /* 0x0000027000017945 */ /* 0x000fe20003800200 */
[C---:B------:R-:W-:Y:S01]  /*26c0*/  ISETP.NE.AND P1, PT, R20.reuse, R0, PT ;  /* 0x000000001400720c */ /* 0x040fe20003f25270 */
[----:B------:R-:W-:Y:S01]  /*26d0*/  VIADD R20, R20, 0x1 ;  /* 0x0000000114147836 */ /* 0x000fe20000000000 */
[----:B--2---:R-:W-:-:S02]  /*26e0*/  ISETP.GE.AND P2, PT, R22, R19, PT ;  /* 0x000000131600720c */ /* 0x004fc40003f46270 */
[----:B---3--:R-:W-:-:S13]  /*26f0*/  ISETP.GE.AND P0, PT, R24, R23, PT ;  /* 0x000000171800720c */ /* 0x008fda0003f06270 */
[----:B------:R-:W-:Y:S05]  /*2700*/  @P0 BRA P2, `(.L_x_61) ;  /* 0x0000000000840947 */ /* 0x000fea0001000000 */
[----:B------:R-:W-:-:S07]  /*2710*/  IADD3 R21, PT, PT, R22, R24, RZ ;  /* 0x0000001816157210 */ /* 0x000fce0007ffe0ff */
.L_x_66:
[----:B------:R-:W-:Y:S01]  /*2720*/  ISETP.NE.AND P0, PT, R22, R19, PT ;  /* 0x000000131600720c */ /* 0x000fe20003f05270 */
[----:B------:R-:W-:Y:S01]  /*2730*/  BSSY.RECONVERGENT B2, `(.L_x_62) ;  /* 0x000001a000027945 */ /* 0x000fe20003800200 */
[----:B012---:R-:W-:-:S11]  /*2740*/  IMAD.WIDE R12, R21, 0x4, R10 ;  /* 0x00000004150c7825 */ /* 0x007fd600078e020a */
[----:B------:R-:W-:Y:S05]  /*2750*/  @P0 BRA `(.L_x_63) ;  /* 0x0000000000180947 */ /* 0x000fea0003800000 */
[----:B------:R-:W-:-:S06]  /*2760*/  IMAD.WIDE R14, R24, 0x4, R6 ;  /* 0x00000004180e7825 */ /* 0x000fcc00078e0206 */
[----:B------:R-:W2:Y:S01]  /*2770*/  LDG.E R15, desc[UR36][R14.64] ;  /* 0x000000240e0f7981 */ /* 0x000ea2000c1e1900 */
[----:B------:R-:W-:Y:S02]  /*2780*/  IMAD.MOV.U32 R22, RZ, RZ, R19 ;  /* 0x000000ffff167224 */ /* 0x000fe400078e0013 */
[----:B------:R-:W-:Y:S01]  /*2790*/  VIADD R24, R24, 0x1 ;  /* 0x0000000118187836 */ /* 0x000fe20000000000 */
[----:B--2---:R2:W-:Y:S01]  /*27a0*/  STG.E desc[UR36][R12.64], R15 ;  /* 0x0000000f0c007986 */ /* 0x0045e2000c101924 */
[----:B------:R-:W-:Y:S05]  /*27b0*/  BRA `(.L_x_64) ;  /* 0x0000000000447947 */ /* 0x000fea0003800000 */
.L_x_63:
[----:B------:R-:W-:-:S13]  /*27c0*/  ISETP.NE.AND P0, PT, R24, R23, PT ;  /* 0x000000171800720c */ /* 0x000fda0003f05270 */
[----:B------:R-:W-:Y:S05]  /*27d0*/  @P0 BRA `(.L_x_65) ;  /* 0x0000000000180947 */ /* 0x000fea0003800000 */
[----:B------:R-:W-:-:S06]  /*27e0*/  IMAD.WIDE R14, R22, 0x4, R4 ;  /* 0x00000004160e7825 */ /* 0x000fcc00078e0204 */
[----:B------:R-:W2:Y:S01]  /*27f0*/  LDG.E R15, desc[UR36][R14.64] ;  /* 0x000000240e0f7981 */ /* 0x000ea2000c1e1900 */
[----:B------:R-:W-:Y:S01]  /*2800*/  MOV R24, R23 ;  /* 0x0000001700187202 */ /* 0x000fe20000000f00 */
[----:B------:R-:W-:Y:S02]  /*2810*/  VIADD R22, R22, 0x1 ;  /* 0x0000000116167836 */ /* 0x000fe40000000000 */
[----:B--2---:R1:W-:Y:S01]  /*2820*/  STG.E desc[UR36][R12.64], R15 ;  /* 0x0000000f0c007986 */ /* 0x0043e2000c101924 */
[----:B------:R-:W-:Y:S05]  /*2830*/  BRA `(.L_x_64) ;  /* 0x0000000000247947 */ /* 0x000fea0003800000 */
.L_x_65:
[----:B------:R-:W-:-:S04]  /*2840*/  IMAD.WIDE R14, R22, 0x4, R4 ;  /* 0x00000004160e7825 */ /* 0x000fc800078e0204 */
[----:B------:R-:W-:Y:S02]  /*2850*/  IMAD.WIDE R16, R24, 0x4, R6 ;  /* 0x0000000418107825 */ /* 0x000fe400078e0206 */
[----:B------:R-:W2:Y:S04]  /*2860*/  LDG.E R15, desc[UR36][R14.64] ;  /* 0x000000240e0f7981 */ /* 0x000ea8000c1e1900 */
[----:B------:R-:W2:Y:S02]  /*2870*/  LDG.E R16, desc[UR36][R16.64] ;  /* 0x0000002410107981 */ /* 0x000ea4000c1e1900 */
[----:B--2---:R-:W-:-:S13]  /*2880*/  ISETP.GT.AND P0, PT, R15, R16, PT ;  /* 0x000000100f00720c */ /* 0x004fda0003f04270 */
[----:B------:R0:W-:Y:S01]  /*2890*/  @P0 STG.E desc[UR36][R12.64], R16 ;  /* 0x000000100c000986 */ /* 0x0001e2000c101924 */
[----:B------:R-:W-:Y:S01]  /*28a0*/  @P0 VIADD R24, R24, 0x1 ;  /* 0x0000000118180836 */ /* 0x000fe20000000000 */
[----:B------:R-:W-:Y:S02]  /*28b0*/  @!P0 IADD3 R22, PT, PT, R22, 0x1, RZ ;  /* 0x0000000116168810 */ /* 0x000fe40007ffe0ff */
[----:B------:R0:W-:Y:S05]  /*28c0*/  @!P0 STG.E desc[UR36][R12.64], R15 ;  /* 0x0000000f0c008986 */ /* 0x0001ea000c101924 */
.L_x_64:
[----:B------:R-:W-:Y:S05]  /*28d0*/  BSYNC.RECONVERGENT B2 ;  /* 0x0000000000027941 */ /* 0x000fea0003800200 */
.L_x_62:
[----:B------:R-:W-:Y:S01]  /*28e0*/  ISETP.GE.AND P0, PT, R24, R23, PT ;  /* 0x000000171800720c */ /* 0x000fe20003f06270 */
[----:B------:R-:W-:-:S03]  /*28f0*/  VIADD R21, R21, 0x1 ;  /* 0x0000000115157836 */ /* 0x000fc60000000000 */
[----:B------:R-:W-:-:S13]  /*2900*/  ISETP.LT.OR P0, PT, R22, R19, !P0 ;  /* 0x000000131600720c */ /* 0x000fda0004701670 */
[----:B------:R-:W-:Y:S05]  /*2910*/  @P0 BRA `(.L_x_66) ;  /* 0xfffffffc00800947 */ /* 0x000fea000383ffff */
.L_x_61:
[----:B------:R-:W-:Y:S05]  /*2920*/  BSYNC.RECONVERGENT B1 ;  /* 0x0000000000017941 */ /* 0x000fea0003800200 */
.L_x_60:
[----:B------:R-:W-:Y:S05]  /*2930*/  @P1 BRA `(.L_x_67) ;  /* 0xfffffffc003c1947 */ /* 0x000fea000383ffff */
.L_x_52:
[----:B------:R-:W-:Y:S05]  /*2940*/  BSYNC.RECONVERGENT B0 ;  /* 0x0000000000007941 */ /* 0x000fea0003800200 */
.L_x_51:
[----:B------:R-:W-:Y:S01]  /*2950*/  ISETP.GE.AND P0, PT, R18, 0x1, PT ;  /* 0x000000011200780c */ /* 0x000fe20003f06270 */
[----:B------:R-:W-:-:S12]  /*2960*/  BSSY.RECONVERGENT B0, `(.L_x_68) ;  /* 0x0000021000007945 */ /* 0x000fd80003800200 */
[----:B------:R-:W-:Y:S05]  /*2970*/  @!P0 BRA `(.L_x_69) ;  /* 0x00000000007c8947 */ /* 0x000fea0003800000 */
[----:B------:R-:W3:Y:S01]  /*2980*/  LDCU.64 UR4, c[0x0][0x380] ;  /* 0x00007000ff0477ac */ /* 0x000ee20008000a00 */
[C---:B------:R-:W-:Y:S01]  /*2990*/  ISETP.GE.U32.AND P0, PT, R18.reuse, 0x4, PT ;  /* 0x000000041200780c */ /* 0x040fe20003f06070 */
[----:B------:R-:W-:Y:S01]  /*29a0*/  BSSY.RECONVERGENT B1, `(.L_x_70) ;  /* 0x0000015000017945 */ /* 0x000fe20003800200 */
[----:B------:R-:W-:Y:S01]  /*29b0*/  LOP3.LUT P1, RZ, R18, 0x2, RZ, 0xc0, !PT ;  /* 0x0000000212ff7812 */ /* 0x000fe2000782c0ff */
[----:B012---:R-:W-:Y:S01]  /*29c0*/  IMAD.MOV.U32 R13, RZ, RZ, RZ ;  /* 0x000000ffff0d7224 */ /* 0x007fe200078e00ff */
[----:B---3--:R-:W-:-:S04]  /*29d0*/  LEA R6, P2, R8, UR4, 0x2 ;  /* 0x0000000408067c11 */ /* 0x008fc8000f8410ff */
[----:B------:R-:W-:-:S05]  /*29e0*/  LEA.HI.X R7, R8, UR5, R9, 0x2, P2 ;  /* 0x0000000508077c11 */ /* 0x000fca00090f1409 */
[----:B------:R-:W-:Y:S05]  /*29f0*/  @!P0 BRA `(.L_x_71) ;  /* 0x00000000003c8947 */ /* 0x000fea0003800000 */
[----:B------:R-:W-:Y:S01]  /*2a00*/  HFMA2 R15, -RZ, RZ, 0, 0 ;  /* 0x00000000ff0f7431 */ /* 0x000fe200000001ff */
[----:B------:R-:W-:-:S07]  /*2a10*/  LOP3.LUT R13, R18, 0x7ffffffc, RZ, 0xc0, !PT ;  /* 0x7ffffffc120d7812 */ /* 0x000fce00078ec0ff */
.L_x_72:
[----:B------:R-:W-:-:S05]  /*2a20*/  IMAD.WIDE.U32 R8, R15, 0x4, R6 ;  /* 0x000000040f087825 */ /* 0x000fca00078e0006 */
[----:B0-----:R-:W2:Y:S01]  /*2a30*/  LDG.E R17, desc[UR36][R8.64] ;  /* 0x0000002408117981 */ /* 0x001ea2000c1e1900 */
[----:B------:R-:W-:-:S05]  /*2a40*/  IMAD.WIDE.U32 R10, R15, 0x4, R4 ;  /* 0x000000040f0a7825 */ /* 0x000fca00078e0004 */
        /* <DEDUP_REMOVED lines=10> */
.L_x_71:
[----:B------:R-:W-:Y:S05]  /*2af0*/  BSYNC.RECONVERGENT B1 ;  /* 0x0000000000017941 */ /* 0x000fea0003800200 */
.L_x_70:
[----:B------:R-:W-:Y:S05]  /*2b00*/  @!P1 BRA `(.L_x_69) ;  /* 0x0000000000189947 */ /* 0x000fea0003800000 */
[----:B------:R-:W-:-:S05]  /*2b10*/  IMAD.WIDE.U32 R6, R13, 0x4, R6 ;  /* 0x000000040d067825 */ /* 0x000fca00078e0006 */
[----:B------:R-:W2:Y:S01]  /*2b20*/  LDG.E R9, desc[UR36][R6.64] ;  /* 0x0000002406097981 */ /* 0x000ea2000c1e1900 */
[----:B------:R-:W-:-:S05]  /*2b30*/  IMAD.WIDE.U32 R4, R13, 0x4, R4 ;  /* 0x000000040d047825 */ /* 0x000fca00078e0004 */
[----:B--2---:R3:W-:Y:S04]  /*2b40*/  STG.E desc[UR36][R4.64], R9 ;  /* 0x0000000904007986 */ /* 0x0047e8000c101924 */
[----:B0-----:R-:W2:Y:S04]  /*2b50*/  LDG.E R11, desc[UR36][R6.64+0x4] ;  /* 0x00000424060b7981 */ /* 0x001ea8000c1e1900 */
[----:B--2---:R3:W-:Y:S02]  /*2b60*/  STG.E desc[UR36][R4.64+0x4], R11 ;  /* 0x0000040b04007986 */ /* 0x0047e4000c101924 */
.L_x_69:
[----:B------:R-:W-:Y:S05]  /*2b70*/  BSYNC.RECONVERGENT B0 ;  /* 0x0000000000007941 */ /* 0x000fea0003800200 */
.L_x_68:
[----:B------:R-:W-:Y:S01]  /*2b80*/  IMAD.SHL.U32 R0, R0, 0x2, RZ ;  /* 0x0000000200007824 */ /* 0x000fe200078e00ff */
[----:B------:R-:W4:Y:S01]  /*2b90*/  LDCU UR4, c[0x0][0x390] ;  /* 0x00007200ff0477ac */ /* 0x000f220008000800 */
[----:B------:R-:W-:-:S03]  /*2ba0*/  ISETP.GE.AND P2, PT, R3, RZ, PT ;  /* 0x000000ff0300720c */ /* 0x000fc60003f46270 */
[----:B---3--:R-:W-:-:S04]  /*2bb0*/  IADD3 R5, PT, PT, R0, -0x1, RZ ;  /* 0xffffffff00057810 */ /* 0x008fc80007ffe0ff */
[----:B------:R-:W-:Y:S01]  /*2bc0*/  LOP3.LUT R6, R0, R5, RZ, 0xc, !PT ;  /* 0x0000000500067212 */ /* 0x000fe200078e0cff */
[----:B------:R-:W-:-:S05]  /*2bd0*/  IMAD.MOV.U32 R5, RZ, RZ, 0x400 ;  /* 0x00000400ff057424 */ /* 0x000fca00078e00ff */
[----:B------:R-:W0:Y:S02]  /*2be0*/  POPC R6, R6 ;  /* 0x0000000600067309 */ /* 0x000e240000000000 */
[----:B0-----:R-:W-:Y:S02]  /*2bf0*/  SHF.R.U32.HI R10, RZ, R6, R5 ;  /* 0x00000006ff0a7219 */ /* 0x001fe40000011605 */
[----:B------:R-:W-:Y:S02]  /*2c00*/  IABS R6, R3 ;  /* 0x0000000300067213 */ /* 0x000fe40000000000 */
[-C--:B------:R-:W-:Y:S02]  /*2c10*/  IABS R8, R10.reuse ;  /* 0x0000000a00087213 */ /* 0x080fe40000000000 */
[----:B------:R-:W-:Y:S02]  /*2c20*/  IABS R11, R10 ;  /* 0x0000000a000b7213 */ /* 0x000fe40000000000 */
[----:B------:R-:W0:Y:S08]  /*2c30*/  I2F.RP R7, R8 ;  /* 0x0000000800077306 */ /* 0x000e300000209400 */
[----:B0-----:R-:W0:Y:S02]  /*2c40*/  MUFU.RCP R7, R7 ;  /* 0x0000000700077308 */ /* 0x001e240000001000 */
[----:B0-----:R-:W-:-:S02]  /*2c50*/  VIADD R4, R7, 0xffffffe ;  /* 0x0ffffffe07047836 */ /* 0x001fc40000000000 */
[----:B------:R-:W-:-:S04]  /*2c60*/  IMAD.MOV R7, RZ, RZ, -R11 ;  /* 0x000000ffff077224 */ /* 0x000fc800078e0a0b */
[----:B------:R0:W3:Y:S02]  /*2c70*/  F2I.FTZ.U32.TRUNC.NTZ R5, R4 ;  /* 0x0000000400057305 */ /* 0x0000e4000021f000 */
[----:B0-----:R-:W-:Y:S01]  /*2c80*/  IMAD.MOV.U32 R4, RZ, RZ, RZ ;  /* 0x000000ffff047224 */ /* 0x001fe200078e00ff */
[----:B---3--:R-:W-:-:S05]  /*2c90*/  IADD3 R9, PT, PT, RZ, -R5, RZ ;  /* 0x80000005ff097210 */ /* 0x008fca0007ffe0ff */
[----:B------:R-:W-:-:S04]  /*2ca0*/  IMAD R9, R9, R8, RZ ;  /* 0x0000000809097224 */ /* 0x000fc800078e02ff */
[----:B------:R-:W-:-:S06]  /*2cb0*/  IMAD.HI.U32 R5, R5, R9, R4 ;  /* 0x0000000905057227 */ /* 0x000fcc00078e0004 */
[----:B------:R-:W-:-:S04]  /*2cc0*/  IMAD.HI.U32 R5, R5, R6, RZ ;  /* 0x0000000605057227 */ /* 0x000fc800078e00ff */
[----:B------:R-:W-:Y:S01]  /*2cd0*/  IMAD R5, R5, R7, R6 ;  /* 0x0000000705057224 */ /* 0x000fe200078e0206 */
[----:B------:R-:W-:-:S04]  /*2ce0*/  SHF.L.U32 R6, R18, 0x1, RZ ;  /* 0x0000000112067819 */ /* 0x000fc800000006ff */
[----:B------:R-:W-:-:S13]  /*2cf0*/  ISETP.GT.U32.AND P0, PT, R8, R5, PT ;  /* 0x000000050800720c */ /* 0x000fda0003f04070 */
[----:B------:R-:W-:Y:S02]  /*2d00*/  @!P0 IADD3 R5, PT, PT, R5, -R8, RZ ;  /* 0x8000000805058210 */ /* 0x000fe40007ffe0ff */
[----:B------:R-:W-:Y:S02]  /*2d10*/  ISETP.NE.AND P0, PT, R10, RZ, PT ;  /* 0x000000ff0a00720c */ /* 0x000fe40003f05270 */
[----:B------:R-:W-:-:S13]  /*2d20*/  ISETP.GT.U32.AND P1, PT, R8, R5, PT ;  /* 0x000000050800720c */ /* 0x000fda0003f24070 */
[----:B------:R-:W-:Y:S01]  /*2d30*/  @!P1 IMAD.IADD R5, R5, 0x1, -R8 ;  /* 0x0000000105059824 */ /* 0x000fe200078e0a08 */
[----:B----4-:R-:W-:-:S03]  /*2d40*/  ISETP.GT.AND P1, PT, R6, UR4, PT ;  /* 0x0000000406007c0c */ /* 0x010fc6000bf24270 */
[----:B------:R-:W-:-:S04]  /*2d50*/  IMAD.MOV.U32 R3, RZ, RZ, R5 ;  /* 0x000000ffff037224 */ /* 0x000fc800078e0005 */
[----:B------:R-:W-:Y:S01]  /*2d60*/  @!P2 IMAD.MOV R3, RZ, RZ, -R3 ;  /* 0x000000ffff03a224 */ /* 0x000fe200078e0a03 */
[----:B------:R-:W-:-:S05]  /*2d70*/  @!P0 LOP3.LUT R3, RZ, R10, RZ, 0x33, !PT ;  /* 0x0000000aff038212 */ /* 0x000fca00078e33ff */
[----:B------:R-:W-:Y:S05]  /*2d80*/  @!P1 BRA `(.L_x_73) ;  /* 0xfffffff000a09947 */ /* 0x000fea000383ffff */
[----:B------:R-:W-:Y:S05]  /*2d90*/  EXIT ;  /* 0x000000000000794d */ /* 0x000fea0003800000 */
.L_x_74:
[----:B------:R-:W-:-:S00]  /*2da0*/  BRA `(.L_x_74) ;  /* 0xfffffffc00fc7947 */ /* 0x000fc0000383ffff */
[----:B------:R-:W-:-:S00]  /*2db0*/  NOP ;  /* 0x0000000000007918 */ /* 0x000fc00000000000 */
        /* <DEDUP_REMOVED lines=12> */
.L_x_75:


//--------------------- .nv.global.init           --------------------------
	.section	.nv.global.init,"aw",@progbits
.nv.global.init:
	.type		$str$2,@object
	.size		$str$2,($str - $str$2)
$str$2:
        /*0000*/ 	.byte	0x5d, 0x0a, 0x00
	.type		$str,@object
	.size		$str,($str$1 - $str)
$str:
        /*0003*/ 	.byte	0x09, 0x5b, 0x00
	.type		$str$1,@object
	.size		$str$1,($str$3 - $str$1)
$str$1:
        /*0006*/ 	.byte	0x25, 0x64, 0x2c, 0x20, 0x00
	.type		$str$3,@object
	.size		$str$3,(.L_5 - $str$3)
$str$3:
        /*000b*/ 	.byte	0x25, 0x64, 0x20, 0x3a, 0x20, 0x73, 0x69, 0x7a, 0x65, 0x0a, 0x00
.L_5:


//--------------------- .nv.shared.reserved.0     --------------------------
	.section	.nv.shared.reserved.0,"aw",@nobits
	.weak		__nv_reservedSMEM_offset_0_alias
	.size		__nv_reservedSMEM_offset_0_alias, 0, 64
	.other		__nv_reservedSMEM_offset_0_alias,@"STO_CUDA_RESERVED_SHARED STV_DEFAULT"
__nv_reservedSMEM_offset_0_alias:
	.zero		0
	.zero		64


//--------------------- .nv.global                --------------------------
	.section	.nv.global,"aw",@nobits
	.align	4
.nv.global:
	.type		Ad,@object
	.size		Ad,(Bd - Ad)
Ad:
	.zero		4100
	.type		Bd,@object
	.size		Bd,(.L_1 - Bd)
Bd:
	.zero		4100
.L_1:


//--------------------- .nv.constant0._Z4sortPiS_i --------------------------
	.section	.nv.constant0._Z4sortPiS_i,"a",@progbits
	.sectionflags	@""
	.align	4
.nv.constant0._Z4sortPiS_i:
	.zero		916


//--------------------- SYMBOLS --------------------------

	.type		.nv.reservedSmem.offset0,@object
	.size		.nv.reservedSmem.offset0,0x4
	.type		vprintf,@function
